//
// Generated by NVIDIA NVVM Compiler
//
// Compiler Build ID: CL-36424714
// Cuda compilation tools, release 13.0, V13.0.88
// Based on NVVM 20.0.0
//

.version 9.0
.target sm_100
.address_size 64

.const .align 4 .b8 d_const_Gaussian[100];

.entry _Z19kernel_GaussianFiltiiiPhS_(
	.param .u32 _Z19kernel_GaussianFiltiiiPhS__param_0,
	.param .u32 _Z19kernel_GaussianFiltiiiPhS__param_1,
	.param .u32 _Z19kernel_GaussianFiltiiiPhS__param_2,
	.param .u64 .ptr .align 1 _Z19kernel_GaussianFiltiiiPhS__param_3,
	.param .u64 .ptr .align 1 _Z19kernel_GaussianFiltiiiPhS__param_4
)
{
	.reg .pred 	%p<146>;
	.reg .b16 	%rs<3>;
	.reg .b32 	%r<290>;
	.reg .b64 	%rd<82>;

	ld.param.u32 	%r110, [_Z19kernel_GaussianFiltiiiPhS__param_1];
	mov.u32 	%r112, %ntid.x;
	mov.u32 	%r113, %ctaid.x;
	mov.u32 	%r114, %tid.x;
	mad.lo.s32 	%r262, %r112, %r113, %r114;
	setp.ge.s32 	%p6, %r262, %r110;
	@%p6 bra 	$L__BB0_5;
	ld.param.u32 	%r257, [_Z19kernel_GaussianFiltiiiPhS__param_2];
	setp.lt.s32 	%p7, %r257, 1;
	@%p7 bra 	$L__BB0_5;
	ld.const.u32 	%r2, [d_const_Gaussian];
	ld.const.u32 	%r3, [d_const_Gaussian+4];
	ld.const.u32 	%r4, [d_const_Gaussian+8];
	ld.const.u32 	%r5, [d_const_Gaussian+12];
	ld.const.u32 	%r6, [d_const_Gaussian+16];
	ld.const.u32 	%r7, [d_const_Gaussian+20];
	ld.const.u32 	%r8, [d_const_Gaussian+24];
	ld.const.u32 	%r9, [d_const_Gaussian+28];
	ld.const.u32 	%r10, [d_const_Gaussian+32];
	ld.const.u32 	%r11, [d_const_Gaussian+36];
	ld.const.u32 	%r12, [d_const_Gaussian+40];
	ld.const.u32 	%r13, [d_const_Gaussian+44];
	ld.const.u32 	%r14, [d_const_Gaussian+48];
	ld.const.u32 	%r15, [d_const_Gaussian+52];
	ld.const.u32 	%r16, [d_const_Gaussian+56];
	ld.const.u32 	%r17, [d_const_Gaussian+60];
	ld.const.u32 	%r18, [d_const_Gaussian+64];
	ld.const.u32 	%r19, [d_const_Gaussian+68];
	ld.const.u32 	%r20, [d_const_Gaussian+72];
	ld.const.u32 	%r21, [d_const_Gaussian+76];
	ld.const.u32 	%r22, [d_const_Gaussian+80];
	ld.const.u32 	%r23, [d_const_Gaussian+84];
	ld.const.u32 	%r24, [d_const_Gaussian+88];
	ld.const.u32 	%r25, [d_const_Gaussian+92];
	ld.const.u32 	%r26, [d_const_Gaussian+96];
$L__BB0_3:
	ld.param.u32 	%r209, [_Z19kernel_GaussianFiltiiiPhS__param_0];
	mov.u32 	%r115, %ntid.y;
	mov.u32 	%r116, %ctaid.y;
	mov.u32 	%r117, %tid.y;
	mad.lo.s32 	%r263, %r115, %r116, %r117;
	setp.lt.s32 	%p8, %r263, %r209;
	@%p8 bra 	$L__BB0_6;
$L__BB0_4:
	ld.param.u32 	%r256, [_Z19kernel_GaussianFiltiiiPhS__param_1];
	mov.u32 	%r207, %ntid.x;
	mov.u32 	%r208, %nctaid.x;
	mad.lo.s32 	%r262, %r207, %r208, %r262;
	setp.lt.s32 	%p145, %r262, %r256;
	@%p145 bra 	$L__BB0_3;
$L__BB0_5:
	ret;
$L__BB0_6:
	ld.param.u64 	%rd79, [_Z19kernel_GaussianFiltiiiPhS__param_4];
	ld.param.u64 	%rd78, [_Z19kernel_GaussianFiltiiiPhS__param_3];
	ld.param.u32 	%r258, [_Z19kernel_GaussianFiltiiiPhS__param_2];
	ld.param.u32 	%r235, [_Z19kernel_GaussianFiltiiiPhS__param_1];
	ld.param.u32 	%r210, [_Z19kernel_GaussianFiltiiiPhS__param_0];
	neg.s32 	%r264, %r258;
	cvta.to.global.u64 	%rd81, %rd78;
	cvta.to.global.u64 	%rd80, %rd79;
	add.s32 	%r118, %r262, 2;
	setp.ge.s32 	%p9, %r118, %r235;
	setp.lt.s32 	%p10, %r262, -2;
	add.s32 	%r119, %r262, 1;
	setp.ge.s32 	%p11, %r119, %r235;
	setp.lt.s32 	%p12, %r262, -1;
	setp.ge.s32 	%p13, %r262, %r235;
	setp.lt.s32 	%p14, %r262, 0;
	setp.gt.s32 	%p15, %r262, %r235;
	setp.lt.s32 	%p16, %r262, 1;
	add.s32 	%r120, %r262, -2;
	setp.ge.s32 	%p17, %r120, %r235;
	setp.lt.s32 	%p18, %r262, 2;
	mul.lo.s32 	%r121, %r263, %r258;
	cvt.u64.u32 	%rd31, %r121;
	add.s32 	%r122, %r263, -2;
	setp.lt.u32 	%p19, %r263, 2;
	or.pred  	%p20, %p18, %p19;
	or.pred  	%p21, %p17, %p20;
	setp.ge.s32 	%p22, %r122, %r210;
	or.pred  	%p1, %p21, %p22;
	mul.lo.s32 	%r123, %r122, %r258;
	cvt.u64.u32 	%rd32, %r123;
	add.s32 	%r124, %r123, %r258;
	cvt.u64.u32 	%rd33, %r124;
	shl.b32 	%r125, %r258, 1;
	add.s32 	%r126, %r124, %r125;
	cvt.u64.u32 	%rd34, %r126;
	add.s32 	%r127, %r126, %r258;
	cvt.u64.u32 	%rd35, %r127;
	or.pred  	%p23, %p16, %p19;
	or.pred  	%p24, %p15, %p23;
	or.pred  	%p2, %p24, %p22;
	or.pred  	%p25, %p14, %p19;
	or.pred  	%p26, %p13, %p25;
	or.pred  	%p3, %p26, %p22;
	or.pred  	%p27, %p12, %p19;
	or.pred  	%p28, %p11, %p27;
	or.pred  	%p4, %p28, %p22;
	or.pred  	%p29, %p10, %p19;
	or.pred  	%p30, %p9, %p29;
	or.pred  	%p5, %p30, %p22;
	mul.lo.s32 	%r128, %r258, %r210;
	mul.lo.s32 	%r129, %r128, %r120;
	add.s32 	%r130, %r129, %r128;
	shl.b32 	%r131, %r128, 1;
	add.s32 	%r132, %r130, %r131;
	add.s32 	%r133, %r132, %r128;
	cvt.s64.s32 	%rd36, %r133;
	add.s64 	%rd3, %rd36, %rd35;
	add.s64 	%rd4, %rd36, %rd34;
	add.s64 	%rd5, %rd36, %rd33;
	add.s64 	%rd6, %rd36, %rd32;
	cvt.s64.s32 	%rd37, %r132;
	add.s64 	%rd7, %rd37, %rd35;
	add.s64 	%rd8, %rd37, %rd34;
	add.s64 	%rd9, %rd37, %rd33;
	add.s64 	%rd10, %rd37, %rd32;
	mul.lo.s32 	%r134, %r128, %r262;
	cvt.s64.s32 	%rd38, %r134;
	add.s64 	%rd11, %rd38, %rd31;
	add.s64 	%rd12, %rd38, %rd35;
	add.s64 	%rd13, %rd38, %rd34;
	add.s64 	%rd14, %rd38, %rd33;
	add.s64 	%rd15, %rd38, %rd32;
	cvt.s64.s32 	%rd39, %r130;
	add.s64 	%rd16, %rd39, %rd35;
	add.s64 	%rd17, %rd39, %rd34;
	add.s64 	%rd18, %rd39, %rd31;
	add.s64 	%rd19, %rd39, %rd33;
	add.s64 	%rd20, %rd39, %rd32;
	cvt.s64.s32 	%rd40, %r129;
	add.s64 	%rd21, %rd40, %rd35;
	add.s64 	%rd22, %rd40, %rd34;
	add.s64 	%rd23, %rd40, %rd33;
	add.s64 	%rd24, %rd40, %rd32;
$L__BB0_7:
	mov.b32 	%r265, 0;
	@%p1 bra 	$L__BB0_9;
	add.s64 	%rd41, %rd81, %rd24;
	ld.global.u8 	%r265, [%rd41];
$L__BB0_9:
	ld.param.u32 	%r236, [_Z19kernel_GaussianFiltiiiPhS__param_1];
	ld.param.u32 	%r211, [_Z19kernel_GaussianFiltiiiPhS__param_0];
	add.s32 	%r137, %r262, -2;
	setp.ge.s32 	%p31, %r137, %r236;
	setp.lt.s32 	%p32, %r262, 2;
	setp.eq.s32 	%p33, %r263, 0;
	or.pred  	%p34, %p32, %p33;
	or.pred  	%p35, %p31, %p34;
	setp.gt.s32 	%p36, %r263, %r211;
	or.pred  	%p37, %p35, %p36;
	mov.b32 	%r266, 0;
	@%p37 bra 	$L__BB0_11;
	add.s64 	%rd42, %rd81, %rd23;
	ld.global.u8 	%r266, [%rd42];
$L__BB0_11:
	ld.param.u32 	%r237, [_Z19kernel_GaussianFiltiiiPhS__param_1];
	ld.param.u32 	%r212, [_Z19kernel_GaussianFiltiiiPhS__param_0];
	mul.lo.s32 	%r139, %r2, %r265;
	mad.lo.s32 	%r37, %r3, %r266, %r139;
	add.s32 	%r140, %r262, -2;
	setp.ge.s32 	%p38, %r140, %r237;
	setp.lt.s32 	%p39, %r262, 2;
	setp.ge.s32 	%p40, %r263, %r212;
	or.pred  	%p41, %p38, %p40;
	or.pred  	%p42, %p41, %p39;
	mov.b32 	%r267, 0;
	@%p42 bra 	$L__BB0_13;
	ld.param.u32 	%r259, [_Z19kernel_GaussianFiltiiiPhS__param_2];
	ld.param.u32 	%r213, [_Z19kernel_GaussianFiltiiiPhS__param_0];
	mul.lo.s32 	%r141, %r259, %r213;
	add.s32 	%r142, %r262, -2;
	mul.lo.s32 	%r143, %r141, %r142;
	cvt.s64.s32 	%rd43, %r143;
	mul.lo.s32 	%r144, %r263, %r259;
	cvt.u64.u32 	%rd44, %r144;
	add.s64 	%rd45, %rd43, %rd44;
	add.s64 	%rd46, %rd81, %rd45;
	ld.global.u8 	%r267, [%rd46];
$L__BB0_13:
	ld.param.u32 	%r238, [_Z19kernel_GaussianFiltiiiPhS__param_1];
	ld.param.u32 	%r214, [_Z19kernel_GaussianFiltiiiPhS__param_0];
	mad.lo.s32 	%r40, %r4, %r267, %r37;
	add.s32 	%r146, %r262, -2;
	setp.ge.s32 	%p43, %r146, %r238;
	setp.lt.s32 	%p44, %r262, 2;
	add.s32 	%r147, %r263, 1;
	setp.ge.s32 	%p45, %r147, %r214;
	or.pred  	%p46, %p43, %p45;
	or.pred  	%p47, %p46, %p44;
	mov.b32 	%r268, 0;
	@%p47 bra 	$L__BB0_15;
	add.s64 	%rd47, %rd81, %rd22;
	ld.global.u8 	%r268, [%rd47];
$L__BB0_15:
	ld.param.u32 	%r239, [_Z19kernel_GaussianFiltiiiPhS__param_1];
	ld.param.u32 	%r215, [_Z19kernel_GaussianFiltiiiPhS__param_0];
	mad.lo.s32 	%r43, %r5, %r268, %r40;
	add.s32 	%r149, %r262, -2;
	setp.ge.s32 	%p48, %r149, %r239;
	setp.lt.s32 	%p49, %r262, 2;
	add.s32 	%r150, %r263, 2;
	setp.ge.s32 	%p50, %r150, %r215;
	or.pred  	%p51, %p48, %p50;
	or.pred  	%p52, %p51, %p49;
	mov.b32 	%r269, 0;
	@%p52 bra 	$L__BB0_17;
	add.s64 	%rd48, %rd81, %rd21;
	ld.global.u8 	%r269, [%rd48];
$L__BB0_17:
	mad.lo.s32 	%r46, %r6, %r269, %r43;
	mov.b32 	%r270, 0;
	@%p2 bra 	$L__BB0_19;
	add.s64 	%rd49, %rd81, %rd20;
	ld.global.u8 	%r270, [%rd49];
$L__BB0_19:
	ld.param.u32 	%r240, [_Z19kernel_GaussianFiltiiiPhS__param_1];
	ld.param.u32 	%r216, [_Z19kernel_GaussianFiltiiiPhS__param_0];
	mad.lo.s32 	%r49, %r7, %r270, %r46;
	setp.gt.s32 	%p53, %r262, %r240;
	setp.lt.s32 	%p54, %r262, 1;
	setp.eq.s32 	%p55, %r263, 0;
	or.pred  	%p56, %p54, %p55;
	or.pred  	%p57, %p53, %p56;
	setp.gt.s32 	%p58, %r263, %r216;
	or.pred  	%p59, %p57, %p58;
	mov.b32 	%r271, 0;
	@%p59 bra 	$L__BB0_21;
	add.s64 	%rd50, %rd81, %rd19;
	ld.global.u8 	%r271, [%rd50];
$L__BB0_21:
	ld.param.u32 	%r241, [_Z19kernel_GaussianFiltiiiPhS__param_1];
	ld.param.u32 	%r217, [_Z19kernel_GaussianFiltiiiPhS__param_0];
	mad.lo.s32 	%r52, %r8, %r271, %r49;
	setp.gt.s32 	%p60, %r262, %r241;
	setp.lt.s32 	%p61, %r262, 1;
	or.pred  	%p62, %p60, %p61;
	setp.ge.s32 	%p63, %r263, %r217;
	or.pred  	%p64, %p62, %p63;
	mov.b32 	%r272, 0;
	@%p64 bra 	$L__BB0_23;
	add.s64 	%rd51, %rd81, %rd18;
	ld.global.u8 	%r272, [%rd51];
$L__BB0_23:
	ld.param.u32 	%r242, [_Z19kernel_GaussianFiltiiiPhS__param_1];
	ld.param.u32 	%r218, [_Z19kernel_GaussianFiltiiiPhS__param_0];
	mad.lo.s32 	%r55, %r9, %r272, %r52;
	setp.gt.s32 	%p65, %r262, %r242;
	setp.lt.s32 	%p66, %r262, 1;
	or.pred  	%p67, %p65, %p66;
	add.s32 	%r155, %r263, 1;
	setp.ge.s32 	%p68, %r155, %r218;
	or.pred  	%p69, %p67, %p68;
	mov.b32 	%r273, 0;
	@%p69 bra 	$L__BB0_25;
	add.s64 	%rd52, %rd81, %rd17;
	ld.global.u8 	%r273, [%rd52];
$L__BB0_25:
	ld.param.u32 	%r243, [_Z19kernel_GaussianFiltiiiPhS__param_1];
	ld.param.u32 	%r219, [_Z19kernel_GaussianFiltiiiPhS__param_0];
	mad.lo.s32 	%r58, %r10, %r273, %r55;
	setp.gt.s32 	%p70, %r262, %r243;
	setp.lt.s32 	%p71, %r262, 1;
	or.pred  	%p72, %p70, %p71;
	add.s32 	%r157, %r263, 2;
	setp.ge.s32 	%p73, %r157, %r219;
	or.pred  	%p74, %p72, %p73;
	mov.b32 	%r274, 0;
	@%p74 bra 	$L__BB0_27;
	add.s64 	%rd53, %rd81, %rd16;
	ld.global.u8 	%r274, [%rd53];
$L__BB0_27:
	mad.lo.s32 	%r61, %r11, %r274, %r58;
	mov.b32 	%r275, 0;
	@%p3 bra 	$L__BB0_29;
	add.s64 	%rd54, %rd81, %rd15;
	ld.global.u8 	%r275, [%rd54];
$L__BB0_29:
	ld.param.u32 	%r244, [_Z19kernel_GaussianFiltiiiPhS__param_1];
	ld.param.u32 	%r220, [_Z19kernel_GaussianFiltiiiPhS__param_0];
	mad.lo.s32 	%r64, %r12, %r275, %r61;
	setp.ge.s32 	%p75, %r262, %r244;
	setp.lt.s32 	%p76, %r262, 0;
	setp.eq.s32 	%p77, %r263, 0;
	or.pred  	%p78, %p76, %p77;
	or.pred  	%p79, %p75, %p78;
	setp.gt.s32 	%p80, %r263, %r220;
	or.pred  	%p81, %p79, %p80;
	mov.b32 	%r276, 0;
	@%p81 bra 	$L__BB0_31;
	add.s64 	%rd55, %rd81, %rd14;
	ld.global.u8 	%r276, [%rd55];
$L__BB0_31:
	ld.param.u32 	%r245, [_Z19kernel_GaussianFiltiiiPhS__param_1];
	ld.param.u32 	%r221, [_Z19kernel_GaussianFiltiiiPhS__param_0];
	mad.lo.s32 	%r67, %r13, %r276, %r64;
	setp.ge.s32 	%p82, %r262, %r245;
	setp.lt.s32 	%p83, %r262, 0;
	setp.ge.s32 	%p84, %r263, %r221;
	or.pred  	%p85, %p82, %p84;
	or.pred  	%p86, %p85, %p83;
	mov.b32 	%r277, 0;
	@%p86 bra 	$L__BB0_33;
	add.s64 	%rd56, %rd81, %rd11;
	ld.global.u8 	%r277, [%rd56];
$L__BB0_33:
	ld.param.u32 	%r246, [_Z19kernel_GaussianFiltiiiPhS__param_1];
	ld.param.u32 	%r222, [_Z19kernel_GaussianFiltiiiPhS__param_0];
	mad.lo.s32 	%r70, %r14, %r277, %r67;
	setp.ge.s32 	%p87, %r262, %r246;
	setp.lt.s32 	%p88, %r262, 0;
	add.s32 	%r162, %r263, 1;
	setp.ge.s32 	%p89, %r162, %r222;
	or.pred  	%p90, %p87, %p89;
	or.pred  	%p91, %p90, %p88;
	mov.b32 	%r278, 0;
	@%p91 bra 	$L__BB0_35;
	add.s64 	%rd57, %rd81, %rd13;
	ld.global.u8 	%r278, [%rd57];
$L__BB0_35:
	ld.param.u32 	%r247, [_Z19kernel_GaussianFiltiiiPhS__param_1];
	ld.param.u32 	%r223, [_Z19kernel_GaussianFiltiiiPhS__param_0];
	mad.lo.s32 	%r73, %r15, %r278, %r70;
	setp.ge.s32 	%p92, %r262, %r247;
	setp.lt.s32 	%p93, %r262, 0;
	add.s32 	%r164, %r263, 2;
	setp.ge.s32 	%p94, %r164, %r223;
	or.pred  	%p95, %p92, %p94;
	or.pred  	%p96, %p95, %p93;
	mov.b32 	%r279, 0;
	@%p96 bra 	$L__BB0_37;
	add.s64 	%rd58, %rd81, %rd12;
	ld.global.u8 	%r279, [%rd58];
$L__BB0_37:
	mad.lo.s32 	%r76, %r16, %r279, %r73;
	mov.b32 	%r280, 0;
	@%p4 bra 	$L__BB0_39;
	add.s64 	%rd59, %rd81, %rd10;
	ld.global.u8 	%r280, [%rd59];
$L__BB0_39:
	ld.param.u32 	%r248, [_Z19kernel_GaussianFiltiiiPhS__param_1];
	ld.param.u32 	%r224, [_Z19kernel_GaussianFiltiiiPhS__param_0];
	mad.lo.s32 	%r79, %r17, %r280, %r76;
	add.s32 	%r167, %r262, 1;
	setp.ge.s32 	%p97, %r167, %r248;
	setp.lt.s32 	%p98, %r262, -1;
	setp.eq.s32 	%p99, %r263, 0;
	or.pred  	%p100, %p98, %p99;
	or.pred  	%p101, %p97, %p100;
	setp.gt.s32 	%p102, %r263, %r224;
	or.pred  	%p103, %p101, %p102;
	mov.b32 	%r281, 0;
	@%p103 bra 	$L__BB0_41;
	add.s64 	%rd60, %rd81, %rd9;
	ld.global.u8 	%r281, [%rd60];
$L__BB0_41:
	ld.param.u32 	%r249, [_Z19kernel_GaussianFiltiiiPhS__param_1];
	ld.param.u32 	%r225, [_Z19kernel_GaussianFiltiiiPhS__param_0];
	mad.lo.s32 	%r82, %r18, %r281, %r79;
	add.s32 	%r169, %r262, 1;
	setp.ge.s32 	%p104, %r169, %r249;
	setp.lt.s32 	%p105, %r262, -1;
	setp.ge.s32 	%p106, %r263, %r225;
	or.pred  	%p107, %p104, %p106;
	or.pred  	%p108, %p107, %p105;
	mov.b32 	%r282, 0;
	@%p108 bra 	$L__BB0_43;
	ld.param.u32 	%r260, [_Z19kernel_GaussianFiltiiiPhS__param_2];
	ld.param.u32 	%r226, [_Z19kernel_GaussianFiltiiiPhS__param_0];
	mul.lo.s32 	%r170, %r260, %r226;
	add.s32 	%r171, %r262, -2;
	mad.lo.s32 	%r172, %r170, %r171, %r170;
	shl.b32 	%r173, %r170, 1;
	add.s32 	%r174, %r172, %r173;
	cvt.s64.s32 	%rd61, %r174;
	mul.lo.s32 	%r175, %r263, %r260;
	cvt.u64.u32 	%rd62, %r175;
	add.s64 	%rd63, %rd61, %rd62;
	add.s64 	%rd64, %rd81, %rd63;
	ld.global.u8 	%r282, [%rd64];
$L__BB0_43:
	ld.param.u32 	%r250, [_Z19kernel_GaussianFiltiiiPhS__param_1];
	ld.param.u32 	%r227, [_Z19kernel_GaussianFiltiiiPhS__param_0];
	mad.lo.s32 	%r85, %r19, %r282, %r82;
	add.s32 	%r177, %r262, 1;
	setp.ge.s32 	%p109, %r177, %r250;
	setp.lt.s32 	%p110, %r262, -1;
	add.s32 	%r178, %r263, 1;
	setp.ge.s32 	%p111, %r178, %r227;
	or.pred  	%p112, %p109, %p111;
	or.pred  	%p113, %p112, %p110;
	mov.b32 	%r283, 0;
	@%p113 bra 	$L__BB0_45;
	add.s64 	%rd65, %rd81, %rd8;
	ld.global.u8 	%r283, [%rd65];
$L__BB0_45:
	ld.param.u32 	%r251, [_Z19kernel_GaussianFiltiiiPhS__param_1];
	ld.param.u32 	%r228, [_Z19kernel_GaussianFiltiiiPhS__param_0];
	mad.lo.s32 	%r88, %r20, %r283, %r85;
	add.s32 	%r180, %r262, 1;
	setp.ge.s32 	%p114, %r180, %r251;
	setp.lt.s32 	%p115, %r262, -1;
	add.s32 	%r181, %r263, 2;
	setp.ge.s32 	%p116, %r181, %r228;
	or.pred  	%p117, %p114, %p116;
	or.pred  	%p118, %p117, %p115;
	mov.b32 	%r284, 0;
	@%p118 bra 	$L__BB0_47;
	add.s64 	%rd66, %rd81, %rd7;
	ld.global.u8 	%r284, [%rd66];
$L__BB0_47:
	mad.lo.s32 	%r91, %r21, %r284, %r88;
	mov.b32 	%r285, 0;
	@%p5 bra 	$L__BB0_49;
	add.s64 	%rd67, %rd81, %rd6;
	ld.global.u8 	%r285, [%rd67];
$L__BB0_49:
	ld.param.u32 	%r252, [_Z19kernel_GaussianFiltiiiPhS__param_1];
	ld.param.u32 	%r229, [_Z19kernel_GaussianFiltiiiPhS__param_0];
	mad.lo.s32 	%r94, %r22, %r285, %r91;
	add.s32 	%r184, %r262, 2;
	setp.ge.s32 	%p119, %r184, %r252;
	setp.lt.s32 	%p120, %r262, -2;
	setp.eq.s32 	%p121, %r263, 0;
	or.pred  	%p122, %p120, %p121;
	or.pred  	%p123, %p119, %p122;
	setp.gt.s32 	%p124, %r263, %r229;
	or.pred  	%p125, %p123, %p124;
	mov.b32 	%r286, 0;
	@%p125 bra 	$L__BB0_51;
	add.s64 	%rd68, %rd81, %rd5;
	ld.global.u8 	%r286, [%rd68];
$L__BB0_51:
	ld.param.u32 	%r253, [_Z19kernel_GaussianFiltiiiPhS__param_1];
	ld.param.u32 	%r230, [_Z19kernel_GaussianFiltiiiPhS__param_0];
	mad.lo.s32 	%r97, %r23, %r286, %r94;
	add.s32 	%r186, %r262, 2;
	setp.ge.s32 	%p126, %r186, %r253;
	setp.lt.s32 	%p127, %r262, -2;
	setp.ge.s32 	%p128, %r263, %r230;
	or.pred  	%p129, %p126, %p128;
	or.pred  	%p130, %p129, %p127;
	mov.b32 	%r287, 0;
	@%p130 bra 	$L__BB0_53;
	ld.param.u32 	%r261, [_Z19kernel_GaussianFiltiiiPhS__param_2];
	ld.param.u32 	%r231, [_Z19kernel_GaussianFiltiiiPhS__param_0];
	mul.lo.s32 	%r187, %r261, %r231;
	add.s32 	%r188, %r262, -2;
	mad.lo.s32 	%r189, %r187, %r188, %r187;
	shl.b32 	%r190, %r187, 1;
	add.s32 	%r191, %r189, %r190;
	add.s32 	%r192, %r191, %r187;
	cvt.s64.s32 	%rd69, %r192;
	mul.lo.s32 	%r193, %r263, %r261;
	cvt.u64.u32 	%rd70, %r193;
	add.s64 	%rd71, %rd69, %rd70;
	add.s64 	%rd72, %rd81, %rd71;
	ld.global.u8 	%r287, [%rd72];
$L__BB0_53:
	ld.param.u32 	%r254, [_Z19kernel_GaussianFiltiiiPhS__param_1];
	ld.param.u32 	%r232, [_Z19kernel_GaussianFiltiiiPhS__param_0];
	mad.lo.s32 	%r100, %r24, %r287, %r97;
	add.s32 	%r195, %r262, 2;
	setp.ge.s32 	%p131, %r195, %r254;
	setp.lt.s32 	%p132, %r262, -2;
	add.s32 	%r196, %r263, 1;
	setp.ge.s32 	%p133, %r196, %r232;
	or.pred  	%p134, %p131, %p133;
	or.pred  	%p135, %p134, %p132;
	mov.b32 	%r288, 0;
	@%p135 bra 	$L__BB0_55;
	add.s64 	%rd73, %rd81, %rd4;
	ld.global.u8 	%r288, [%rd73];
$L__BB0_55:
	ld.param.u32 	%r255, [_Z19kernel_GaussianFiltiiiPhS__param_1];
	ld.param.u32 	%r233, [_Z19kernel_GaussianFiltiiiPhS__param_0];
	mad.lo.s32 	%r103, %r25, %r288, %r100;
	add.s32 	%r198, %r262, 2;
	setp.ge.s32 	%p136, %r198, %r255;
	setp.lt.s32 	%p137, %r262, -2;
	add.s32 	%r199, %r263, 2;
	setp.ge.s32 	%p138, %r199, %r233;
	or.pred  	%p139, %p136, %p138;
	or.pred  	%p140, %p139, %p137;
	mov.b32 	%r289, 0;
	@%p140 bra 	$L__BB0_57;
	add.s64 	%rd74, %rd81, %rd3;
	ld.global.u8 	%r289, [%rd74];
$L__BB0_57:
	mad.lo.s32 	%r106, %r26, %r289, %r103;
	setp.lt.s32 	%p141, %r106, -272;
	@%p141 bra 	$L__BB0_61;
	setp.gt.s32 	%p142, %r106, 69887;
	@%p142 bra 	$L__BB0_60;
	mul.hi.s32 	%r200, %r106, -267452175;
	add.s32 	%r201, %r200, %r106;
	shr.u32 	%r202, %r201, 31;
	shr.u32 	%r203, %r201, 8;
	add.s32 	%r204, %r203, %r202;
	add.s64 	%rd75, %rd80, %rd11;
	st.global.u8 	[%rd75], %r204;
	bra.uni 	$L__BB0_62;
$L__BB0_60:
	add.s64 	%rd76, %rd80, %rd11;
	mov.b16 	%rs1, 255;
	st.global.u8 	[%rd76], %rs1;
	bra.uni 	$L__BB0_62;
$L__BB0_61:
	add.s64 	%rd77, %rd80, %rd11;
	mov.b16 	%rs2, 0;
	st.global.u8 	[%rd77], %rs2;
$L__BB0_62:
	add.s32 	%r264, %r264, 1;
	setp.ne.s32 	%p143, %r264, 0;
	add.s64 	%rd81, %rd81, 1;
	add.s64 	%rd80, %rd80, 1;
	@%p143 bra 	$L__BB0_7;
	ld.param.u32 	%r234, [_Z19kernel_GaussianFiltiiiPhS__param_0];
	mov.u32 	%r205, %ntid.y;
	mov.u32 	%r206, %nctaid.y;
	mad.lo.s32 	%r263, %r205, %r206, %r263;
	setp.lt.s32 	%p144, %r263, %r234;
	@%p144 bra 	$L__BB0_6;
	bra.uni 	$L__BB0_4;

}


// ===== COMPILED SASS (sm_100) =====

	.target	sm_100

	.elftype	@"ET_EXEC"


//--------------------- .note.nv.tkinfo           --------------------------
	.section	.note.nv.tkinfo,"",@"SHT_NOTE"
	.sectionflags	@"SHF_NOTE_NV_TKINFO"
	.tkinfo
        /*0018*/ 	.word	0x00000002
        /*0030*/ 	.string	""
        /*0030*/ 	.string	"ptxas"
        /*0030*/ 	.string	"Cuda compilation tools, release 13.0, V13.0.88"
        /*0030*/ 	.string	"Build cuda_13.0.r13.0/compiler.36424714_0"
        /*0030*/ 	.string	"-arch sm_100 -m 64 "



//--------------------- .note.nv.cuinfo           --------------------------
	.section	.note.nv.cuinfo,"",@"SHT_NOTE"
	.sectionflags	@"SHF_NOTE_NV_CUINFO"
        /*0018*/ 	.short	0x0002
        /*001a*/ 	.short	0x0064
        /*001c*/ 	.short	0x0082
	.zero		2


//--------------------- .nv.info                  --------------------------
	.section	.nv.info,"",@"SHT_CUDA_INFO"
	.align	4


	//----- nvinfo : EIATTR_REGCOUNT
	.align		4
        /*0000*/ 	.byte	0x04, 0x2f
        /*0002*/ 	.short	(.L_2 - .L_1)
	.align		4
.L_1:
        /*0004*/ 	.word	index@(_Z19kernel_GaussianFiltiiiPhS_)
        /*0008*/ 	.word	0x00000050


	//----- nvinfo : EIATTR_FRAME_SIZE
	.align		4
.L_2:
        /*000c*/ 	.byte	0x04, 0x11
        /*000e*/ 	.short	(.L_4 - .L_3)
	.align		4
.L_3:
        /*0010*/ 	.word	index@(_Z19kernel_GaussianFiltiiiPhS_)
        /*0014*/ 	.word	0x00000000


	//----- nvinfo : EIATTR_MIN_STACK_SIZE
	.align		4
.L_4:
        /*0018*/ 	.byte	0x04, 0x12
        /*001a*/ 	.short	(.L_6 - .L_5)
	.align		4
.L_5:
        /*001c*/ 	.word	index@(_Z19kernel_GaussianFiltiiiPhS_)
        /*0020*/ 	.word	0x00000000
.L_6:


//--------------------- .nv.compat                --------------------------
	.section	.nv.compat,"",@"SHT_CUDA_COMPAT_INFO"
	.align	4
        /*0000*/ 	.byte	0x02, 0x09, 0x00, 0x00, 0x02, 0x02, 0x01, 0x00, 0x02, 0x05, 0x05, 0x00, 0x03, 0x07, 0x01, 0x01
        /*0010*/ 	.byte	0x02, 0x03, 0x00, 0x00, 0x02, 0x06, 0x01, 0x00, 0x04, 0x0b, 0x08, 0x00, 0x09, 0x00, 0x00, 0x00
        /*0020*/ 	.byte	0x00, 0x00, 0x00, 0x00


//--------------------- .nv.info._Z19kernel_GaussianFiltiiiPhS_ --------------------------
	.section	.nv.info._Z19kernel_GaussianFiltiiiPhS_,"",@"SHT_CUDA_INFO"
	.sectionflags	@""
	.align	4


	//----- nvinfo : EIATTR_CUDA_API_VERSION
	.align		4
        /*0000*/ 	.byte	0x04, 0x37
        /*0002*/ 	.short	(.L_8 - .L_7)
.L_7:
        /*0004*/ 	.word	0x00000082


	//----- nvinfo : EIATTR_KPARAM_INFO
	.align		4
.L_8:
        /*0008*/ 	.byte	0x04, 0x17
        /*000a*/ 	.short	(.L_10 - .L_9)
.L_9:
        /*000c*/ 	.word	0x00000000
        /*0010*/ 	.short	0x0004
        /*0012*/ 	.short	0x0018
        /*0014*/ 	.byte	0x00, 0xf5, 0x21, 0x00


	//----- nvinfo : EIATTR_KPARAM_INFO
	.align		4
.L_10:
        /*0018*/ 	.byte	0x04, 0x17
        /*001a*/ 	.short	(.L_12 - .L_11)
.L_11:
        /*001c*/ 	.word	0x00000000
        /*0020*/ 	.short	0x0003
        /*0022*/ 	.short	0x0010
        /*0024*/ 	.byte	0x00, 0xf5, 0x21, 0x00


	//----- nvinfo : EIATTR_KPARAM_INFO
	.align		4
.L_12:
        /*0028*/ 	.byte	0x04, 0x17
        /*002a*/ 	.short	(.L_14 - .L_13)
.L_13:
        /*002c*/ 	.word	0x00000000
        /*0030*/ 	.short	0x0002
        /*0032*/ 	.short	0x0008
        /*0034*/ 	.byte	0x00, 0xf0, 0x11, 0x00


	//----- nvinfo : EIATTR_KPARAM_INFO
	.align		4
.L_14:
        /*0038*/ 	.byte	0x04, 0x17
        /*003a*/ 	.short	(.L_16 - .L_15)
.L_15:
        /*003c*/ 	.word	0x00000000
        /*0040*/ 	.short	0x0001
        /*0042*/ 	.short	0x0004
        /*0044*/ 	.byte	0x00, 0xf0, 0x11, 0x00


	//----- nvinfo : EIATTR_KPARAM_INFO
	.align		4
.L_16:
        /*0048*/ 	.byte	0x04, 0x17
        /*004a*/ 	.short	(.L_18 - .L_17)
.L_17:
        /*004c*/ 	.word	0x00000000
        /*0050*/ 	.short	0x0000
        /*0052*/ 	.short	0x0000
        /*0054*/ 	.byte	0x00, 0xf0, 0x11, 0x00


	//----- nvinfo : EIATTR_SPARSE_MMA_MASK
	.align		4
.L_18:
        /*0058*/ 	.byte	0x03, 0x50
        /*005a*/ 	.short	0x0000


	//----- nvinfo : EIATTR_MAXREG_COUNT
	.align		4
        /*005c*/ 	.byte	0x03, 0x1b
        /*005e*/ 	.short	0x00ff


	//----- nvinfo : EIATTR_MERCURY_ISA_VERSION
	.align		4
        /*0060*/ 	.byte	0x03, 0x5f
        /*0062*/ 	.short	0x0101


	//----- nvinfo : EIATTR_VRC_CTA_INIT_COUNT
	.align		4
        /*0064*/ 	.byte	0x02, 0x4a
	.zero		1
	.zero		1


	//----- nvinfo : EIATTR_EXIT_INSTR_OFFSETS
	.align		4
        /*0068*/ 	.byte	0x04, 0x1c
        /*006a*/ 	.short	(.L_20 - .L_19)


	//   ....[0]....
.L_19:
        /*006c*/ 	.word	0x00000070


	//   ....[1]....
        /*0070*/ 	.word	0x000000a0


	//   ....[2]....
        /*0074*/ 	.word	0x000017b0


	//----- nvinfo : EIATTR_CRS_STACK_SIZE
	.align		4
.L_20:
        /*0078*/ 	.byte	0x04, 0x1e
        /*007a*/ 	.short	(.L_22 - .L_21)
.L_21:
        /*007c*/ 	.word	0x00000000


	//----- nvinfo : EIATTR_CBANK_PARAM_SIZE
	.align		4
.L_22:
        /*0080*/ 	.byte	0x03, 0x19
        /*0082*/ 	.short	0x0020


	//----- nvinfo : EIATTR_PARAM_CBANK
	.align		4
        /*0084*/ 	.byte	0x04, 0x0a
        /*0086*/ 	.short	(.L_24 - .L_23)
	.align		4
.L_23:
        /*0088*/ 	.word	index@(.nv.constant0._Z19kernel_GaussianFiltiiiPhS_)
        /*008c*/ 	.short	0x0380
        /*008e*/ 	.short	0x0020


	//----- nvinfo : EIATTR_SW_WAR
	.align		4
.L_24:
        /*0090*/ 	.byte	0x04, 0x36
        /*0092*/ 	.short	(.L_26 - .L_25)
.L_25:
        /*0094*/ 	.word	0x00000008
.L_26:


//--------------------- .nv.callgraph             --------------------------
	.section	.nv.callgraph,"",@"SHT_CUDA_CALLGRAPH"
	.align	4
	.sectionentsize	8
	.align		4
        /*0000*/ 	.word	0x00000000
	.align		4
        /*0004*/ 	.word	0xffffffff
	.align		4
        /*0008*/ 	.word	0x00000000
	.align		4
        /*000c*/ 	.word	0xfffffffe
	.align		4
        /*0010*/ 	.word	0x00000000
	.align		4
        /*0014*/ 	.word	0xfffffffd
	.align		4
        /*0018*/ 	.word	0x00000000
	.align		4
        /*001c*/ 	.word	0xfffffffc


//--------------------- .nv.constant3             --------------------------
	.section	.nv.constant3,"a",@progbits
	.align	4
.nv.constant3:
	.type		d_const_Gaussian,@object
	.size		d_const_Gaussian,(.L_0 - d_const_Gaussian)
d_const_Gaussian:
	.zero		100
.L_0:


//--------------------- .text._Z19kernel_GaussianFiltiiiPhS_ --------------------------
	.section	.text._Z19kernel_GaussianFiltiiiPhS_,"ax",@progbits
	.align	128
.text._Z19kernel_GaussianFiltiiiPhS_:
        .type           _Z19kernel_GaussianFiltiiiPhS_,@function
        .size           _Z19kernel_GaussianFiltiiiPhS_,(.L_x_10 - _Z19kernel_GaussianFiltiiiPhS_)
        .other          _Z19kernel_GaussianFiltiiiPhS_,@"STO_CUDA_ENTRY STV_DEFAULT"
_Z19kernel_GaussianFiltiiiPhS_:
[----:B------:R-:W-:Y:S01]  /*0000*/  LDC R1, c[0x0][0x37c] ;  /* 0x0000df00ff017b82 */ /* 0x000fe20000000800 */
[----:B------:R-:W0:Y:S01]  /*0010*/  S2R R0, SR_CTAID.X ;  /* 0x0000000000007919 */ /* 0x000e220000002500 */
[----:B------:R-:W0:Y:S01]  /*0020*/  LDCU UR4, c[0x0][0x360] ;  /* 0x00006c00ff0477ac */ /* 0x000e220008000800 */
[----:B------:R-:W0:Y:S01]  /*0030*/  S2R R3, SR_TID.X ;  /* 0x0000000000037919 */ /* 0x000e220000002100 */
[----:B------:R-:W1:Y:S01]  /*0040*/  LDCU UR5, c[0x0][0x384] ;  /* 0x00007080ff0577ac */ /* 0x000e620008000800 */
[----:B0-----:R-:W-:-:S05]  /*0050*/  IMAD R0, R0, UR4, R3 ;  /* 0x0000000400007c24 */ /* 0x001fca000f8e0203 */
[----:B-1----:R-:W-:-:S13]  /*0060*/  ISETP.GE.AND P0, PT, R0, UR5, PT ;  /* 0x0000000500007c0c */ /* 0x002fda000bf06270 */
[----:B------:R-:W-:Y:S05]  /*0070*/  @P0 EXIT ;  /* 0x000000000000094d */ /* 0x000fea0003800000 */
[----:B------:R-:W0:Y:S02]  /*0080*/  LDC R2, c[0x0][0x388] ;  /* 0x0000e200ff027b82 */ /* 0x000e240000000800 */
[----:B0-----:R-:W-:-:S13]  /*0090*/  ISETP.GE.AND P0, PT, R2, 0x1, PT ;  /* 0x000000010200780c */ /* 0x001fda0003f06270 */
[----:B------:R-:W-:Y:S05]  /*00a0*/  @!P0 EXIT ;  /* 0x000000000000894d */ /* 0x000fea0003800000 */
[----:B------:R-:W0:Y:S01]  /*00b0*/  S2UR UR4, SR_CTAID.Y ;  /* 0x00000000000479c3 */ /* 0x000e220000002600 */
[----:B------:R-:W-:Y:S01]  /*00c0*/  BSSY.RECONVERGENT B0, `(.L_x_0) ;  /* 0x000016e000007945 */ /* 0x000fe20003800200 */
[----:B------:R-:W1:Y:S01]  /*00d0*/  LDCU.64 UR6, c[0x0][0x358] ;  /* 0x00006b00ff0677ac */ /* 0x000e620008000a00 */
[----:B------:R-:W2:Y:S01]  /*00e0*/  LDCU UR10, c[0x3][0x8] ;  /* 0x00c00100ff0a77ac */ /* 0x000ea20008000800 */
[----:B------:R-:W3:Y:S01]  /*00f0*/  LDCU UR11, c[0x3][0xc] ;  /* 0x00c00180ff0b77ac */ /* 0x000ee20008000800 */
[----:B------:R-:W4:Y:S01]  /*0100*/  LDCU UR12, c[0x3][0x10] ;  /* 0x00c00200ff0c77ac */ /* 0x000f220008000800 */
[----:B------:R-:W0:Y:S01]  /*0110*/  LDCU UR13, c[0x3][0x14] ;  /* 0x00c00280ff0d77ac */ /* 0x000e220008000800 */
        /* <DEDUP_REMOVED lines=19> */
[----:B-1234-:R-:W0:Y:S02]  /*0250*/  LDCU.64 UR8, c[0x3][URZ] ;  /* 0x00c00000ff0877ac */ /* 0x01ee240008000a00 */
.L_x_8:
[----:B0-----:R-:W0:Y:S01]  /*0260*/  S2R R2, SR_TID.Y ;  /* 0x0000000000027919 */ /* 0x001e220000002200 */
[----:B------:R-:W0:Y:S01]  /*0270*/  LDC R3, c[0x0][0x364] ;  /* 0x0000d900ff037b82 */ /* 0x000e220000000800 */
[----:B-1----:R-:W1:Y:S01]  /*0280*/  LDCU UR5, c[0x0][0x380] ;  /* 0x00007000ff0577ac */ /* 0x002e620008000800 */
[----:B------:R-:W-:Y:S01]  /*0290*/  BSSY.RECONVERGENT B1, `(.L_x_1) ;  /* 0x000014a000017945 */ /* 0x000fe20003800200 */
[----:B0-----:R-:W-:-:S05]  /*02a0*/  IMAD R3, R3, UR4, R2 ;  /* 0x0000000403037c24 */ /* 0x001fca000f8e0202 */
[----:B-1----:R-:W-:-:S13]  /*02b0*/  ISETP.GE.AND P0, PT, R3, UR5, PT ;  /* 0x0000000503007c0c */ /* 0x002fda000bf06270 */
[----:B------:R-:W-:Y:S05]  /*02c0*/  @P0 BRA `(.L_x_2) ;  /* 0x0000001400180947 */ /* 0x000fea0003800000 */
.L_x_7:
[----:B0-----:R-:W0:Y:S01]  /*02d0*/  LDC R57, c[0x0][0x388] ;  /* 0x0000e200ff397b82 */ /* 0x001e220000000800 */
[----:B-1----:R-:W1:Y:S01]  /*02e0*/  LDCU.64 UR38, c[0x0][0x380] ;  /* 0x00007000ff2677ac */ /* 0x002e620008000a00 */
[C---:B------:R-:W-:Y:S01]  /*02f0*/  VIADD R2, R0.reuse, 0xfffffffe ;  /* 0xfffffffe00027836 */ /* 0x040fe20000000000 */
[C---:B------:R-:W-:Y:S01]  /*0300*/  ISETP.GE.U32.AND P0, PT, R3.reuse, 0x2, PT ;  /* 0x000000020300780c */ /* 0x040fe20003f06070 */
[----:B------:R-:W-:Y:S01]  /*0310*/  VIADD R38, R3, 0xfffffffe ;  /* 0xfffffffe03267836 */ /* 0x000fe20000000000 */
[----:B------:R-:W2:Y:S01]  /*0320*/  LDCU.64 UR34, c[0x0][0x390] ;  /* 0x00007200ff2277ac */ /* 0x000ea20008000a00 */
[C---:B------:R-:W-:Y:S01]  /*0330*/  VIADD R4, R0.reuse, 0x2 ;  /* 0x0000000200047836 */ /* 0x040fe20000000000 */
[C---:B------:R-:W-:Y:S01]  /*0340*/  ISETP.LT.OR P6, PT, R0.reuse, 0x2, !P0 ;  /* 0x000000020000780c */ /* 0x040fe200047c1670 */
[C---:B------:R-:W-:Y:S01]  /*0350*/  VIADD R5, R0.reuse, 0x1 ;  /* 0x0000000100057836 */ /* 0x040fe20000000000 */
[C---:B------:R-:W-:Y:S01]  /*0360*/  ISETP.LT.OR P2, PT, R0.reuse, -0x2, !P0 ;  /* 0xfffffffe0000780c */ /* 0x040fe20004741670 */
[----:B------:R-:W3:Y:S01]  /*0370*/  LDCU.64 UR36, c[0x0][0x398] ;  /* 0x00007300ff2477ac */ /* 0x000ee20008000a00 */
[----:B------:R-:W-:-:S02]  /*0380*/  ISETP.LT.OR P3, PT, R0, -0x1, !P0 ;  /* 0xffffffff0000780c */ /* 0x000fc40004761670 */
[C---:B------:R-:W-:Y:S02]  /*0390*/  ISETP.LT.OR P5, PT, R0.reuse, 0x1, !P0 ;  /* 0x000000010000780c */ /* 0x040fe400047a1670 */
[----:B------:R-:W-:Y:S02]  /*03a0*/  ISETP.LT.OR P4, PT, R0, RZ, !P0 ;  /* 0x000000ff0000720c */ /* 0x000fe40004781670 */
[----:B-1----:R-:W-:Y:S02]  /*03b0*/  ISETP.GE.OR P6, PT, R2, UR39, P6 ;  /* 0x0000002702007c0c */ /* 0x002fe4000b7c6670 */
[----:B------:R-:W-:Y:S02]  /*03c0*/  ISETP.GE.OR P2, PT, R4, UR39, P2 ;  /* 0x0000002704007c0c */ /* 0x000fe40009746670 */
[----:B------:R-:W-:Y:S01]  /*03d0*/  ISETP.GE.OR P3, PT, R5, UR39, P3 ;  /* 0x0000002705007c0c */ /* 0x000fe20009f66670 */
[----:B0-----:R-:W-:Y:S01]  /*03e0*/  IMAD R11, R57, UR38, RZ ;  /* 0x00000026390b7c24 */ /* 0x001fe2000f8e02ff */
[----:B------:R-:W-:Y:S01]  /*03f0*/  ISETP.GT.OR P5, PT, R0, UR39, P5 ;  /* 0x0000002700007c0c */ /* 0x000fe2000afa4670 */
[----:B------:R-:W-:Y:S01]  /*0400*/  IMAD R52, R38, R57, RZ ;  /* 0x0000003926347224 */ /* 0x000fe200078e02ff */
[----:B------:R-:W-:Y:S01]  /*0410*/  ISETP.GE.OR P4, PT, R0, UR39, P4 ;  /* 0x0000002700007c0c */ /* 0x000fe2000a786670 */
[----:B------:R-:W-:Y:S01]  /*0420*/  IMAD R39, R2, R11, RZ ;  /* 0x0000000b02277224 */ /* 0x000fe200078e02ff */
[----:B------:R-:W-:Y:S01]  /*0430*/  ISETP.GE.OR P6, PT, R38, UR38, P6 ;  /* 0x0000002626007c0c */ /* 0x000fe2000b7c6670 */
[----:B------:R-:W-:Y:S01]  /*0440*/  IMAD.IADD R48, R52, 0x1, R57 ;  /* 0x0000000134307824 */ /* 0x000fe200078e0239 */
[C---:B------:R-:W-:Y:S01]  /*0450*/  ISETP.GE.OR P5, PT, R38.reuse, UR38, P5 ;  /* 0x0000002626007c0c */ /* 0x040fe2000afa6670 */
[--C-:B------:R-:W-:Y:S01]  /*0460*/  IMAD.IADD R35, R11, 0x1, R39.reuse ;  /* 0x000000010b237824 */ /* 0x100fe200078e0227 */
[----:B------:R-:W-:Y:S01]  /*0470*/  SHF.R.S32.HI R59, RZ, 0x1f, R39 ;  /* 0x0000001fff3b7819 */ /* 0x000fe20000011427 */
[----:B------:R-:W-:Y:S01]  /*0480*/  IMAD R46, R57, 0x2, R48 ;  /* 0x00000002392e7824 */ /* 0x000fe200078e0230 */
[----:B------:R-:W-:Y:S01]  /*0490*/  ISETP.GE.OR P4, PT, R38, UR38, P4 ;  /* 0x0000002626007c0c */ /* 0x000fe2000a786670 */
[C-C-:B------:R-:W-:Y:S01]  /*04a0*/  IMAD R15, R11.reuse, 0x2, R35.reuse ;  /* 0x000000020b0f7824 */ /* 0x140fe200078e0223 */
[----:B------:R-:W-:Y:S01]  /*04b0*/  SHF.R.S32.HI R37, RZ, 0x1f, R35 ;  /* 0x0000001fff257819 */ /* 0x000fe20000011423 */
[----:B------:R-:W-:Y:S01]  /*04c0*/  IMAD.IADD R36, R46, 0x1, R57 ;  /* 0x000000012e247824 */ /* 0x000fe200078e0239 */
[C---:B------:R-:W-:Y:S01]  /*04d0*/  ISETP.GE.OR P3, PT, R38.reuse, UR38, P3 ;  /* 0x0000002626007c0c */ /* 0x040fe20009f66670 */
[C-C-:B------:R-:W-:Y:S01]  /*04e0*/  IMAD.IADD R41, R11.reuse, 0x1, R15.reuse ;  /* 0x000000010b297824 */ /* 0x140fe200078e020f */
[----:B------:R-:W-:Y:S01]  /*04f0*/  SHF.R.S32.HI R17, RZ, 0x1f, R15 ;  /* 0x0000001fff117819 */ /* 0x000fe2000001140f */
[----:B------:R-:W-:Y:S01]  /*0500*/  IMAD R25, R11, R0, RZ ;  /* 0x000000000b197224 */ /* 0x000fe200078e02ff */
[----:B------:R-:W-:Y:S01]  /*0510*/  ISETP.GE.OR P2, PT, R38, UR38, P2 ;  /* 0x0000002626007c0c */ /* 0x000fe20009746670 */
[----:B------:R-:W-:Y:S01]  /*0520*/  IMAD R26, R3, R57, RZ ;  /* 0x00000039031a7224 */ /* 0x000fe200078e02ff */
[----:B------:R-:W-:Y:S01]  /*0530*/  SHF.R.S32.HI R61, RZ, 0x1f, R41 ;  /* 0x0000001fff3d7819 */ /* 0x000fe20000011429 */
[----:B--2---:R-:W-:Y:S01]  /*0540*/  IMAD.U32 R53, RZ, RZ, UR34 ;  /* 0x00000022ff357e24 */ /* 0x004fe2000f8e00ff */
[-C--:B------:R-:W-:Y:S01]  /*0550*/  IADD3 R2, P0, PT, R36, R41.reuse, RZ ;  /* 0x0000002924027210 */ /* 0x080fe20007f1e0ff */
[----:B------:R-:W-:Y:S01]  /*0560*/  IMAD.U32 R54, RZ, RZ, UR35 ;  /* 0x00000023ff367e24 */ /* 0x000fe2000f8e00ff */
[-C--:B------:R-:W-:Y:S01]  /*0570*/  IADD3 R4, P1, PT, R46, R41.reuse, RZ ;  /* 0x000000292e047210 */ /* 0x080fe20007f3e0ff */
[----:B---3--:R-:W-:Y:S01]  /*0580*/  IMAD.U32 R55, RZ, RZ, UR36 ;  /* 0x00000024ff377e24 */ /* 0x008fe2000f8e00ff */
[----:B------:R-:W-:Y:S01]  /*0590*/  SHF.R.S32.HI R27, RZ, 0x1f, R25 ;  /* 0x0000001fff1b7819 */ /* 0x000fe20000011419 */
[--C-:B------:R-:W-:Y:S01]  /*05a0*/  IMAD.X R5, RZ, RZ, R61.reuse, P0 ;  /* 0x000000ffff057224 */ /* 0x100fe200000e063d */
[----:B------:R-:W-:Y:S01]  /*05b0*/  IADD3 R6, P0, PT, R48, R41, RZ ;  /* 0x0000002930067210 */ /* 0x000fe20007f1e0ff */
[--C-:B------:R-:W-:Y:S01]  /*05c0*/  IMAD.X R7, RZ, RZ, R61.reuse, P1 ;  /* 0x000000ffff077224 */ /* 0x100fe200008e063d */
[-C--:B------:R-:W-:Y:S01]  /*05d0*/  IADD3 R8, P1, PT, R36, R15.reuse, RZ ;  /* 0x0000000f24087210 */ /* 0x080fe20007f3e0ff */
[----:B------:R-:W-:Y:S01]  /*05e0*/  IMAD.U32 R56, RZ, RZ, UR37 ;  /* 0x00000025ff387e24 */ /* 0x000fe2000f8e00ff */
[----:B------:R-:W-:Y:S01]  /*05f0*/  P2R R60, PR, RZ, 0x40 ;  /* 0x00000040ff3c7803 */ /* 0x000fe20000000000 */
[----:B------:R-:W-:Y:S01]  /*0600*/  IMAD.X R9, RZ, RZ, R61, P0 ;  /* 0x000000ffff097224 */ /* 0x000fe200000e063d */
[-C--:B------:R-:W-:Y:S01]  /*0610*/  IADD3 R10, P0, PT, R46, R15.reuse, RZ ;  /* 0x0000000f2e0a7210 */ /* 0x080fe20007f1e0ff */
[----:B------:R-:W-:Y:S01]  /*0620*/  IMAD.X R11, RZ, RZ, R17, P1 ;  /* 0x000000ffff0b7224 */ /* 0x000fe200008e0611 */
[-C--:B------:R-:W-:Y:S01]  /*0630*/  IADD3 R12, P1, PT, R48, R15.reuse, RZ ;  /* 0x0000000f300c7210 */ /* 0x080fe20007f3e0ff */
[----:B------:R-:W-:Y:S01]  /*0640*/  IMAD.MOV R57, RZ, RZ, -R57 ;  /* 0x000000ffff397224 */ /* 0x000fe200078e0a39 */
[----:B------:R-:W-:Y:S01]  /*0650*/  P2R R58, PR, RZ, 0x20 ;  /* 0x00000020ff3a7803 */ /* 0x000fe20000000000 */
[--C-:B------:R-:W-:Y:S01]  /*0660*/  IMAD.X R13, RZ, RZ, R17.reuse, P0 ;  /* 0x000000ffff0d7224 */ /* 0x100fe200000e0611 */
[----:B------:R-:W-:Y:S01]  /*0670*/  IADD3 R14, P0, PT, R52, R15, RZ ;  /* 0x0000000f340e7210 */ /* 0x000fe20007f1e0ff */
[----:B------:R-:W-:Y:S01]  /*0680*/  IMAD.X R15, RZ, RZ, R17, P1 ;  /* 0x000000ffff0f7224 */ /* 0x000fe200008e0611 */
[----:B------:R-:W-:-:S02]  /*0690*/  IADD3 R16, P1, PT, R26, R25, RZ ;  /* 0x000000191a107210 */ /* 0x000fc40007f3e0ff */
[----:B------:R-:W-:Y:S01]  /*06a0*/  P2R R62, PR, RZ, 0x10 ;  /* 0x00000010ff3e7803 */ /* 0x000fe20000000000 */
[----:B------:R-:W-:Y:S01]  /*06b0*/  IMAD.X R17, RZ, RZ, R17, P0 ;  /* 0x000000ffff117224 */ /* 0x000fe200000e0611 */
[-C--:B------:R-:W-:Y:S01]  /*06c0*/  IADD3 R18, P0, PT, R36, R25.reuse, RZ ;  /* 0x0000001924127210 */ /* 0x080fe20007f1e0ff */
[--C-:B------:R-:W-:Y:S01]  /*06d0*/  IMAD.X R19, RZ, RZ, R27.reuse, P1 ;  /* 0x000000ffff137224 */ /* 0x100fe200008e061b */
[-C--:B------:R-:W-:Y:S02]  /*06e0*/  IADD3 R20, P1, PT, R46, R25.reuse, RZ ;  /* 0x000000192e147210 */ /* 0x080fe40007f3e0ff */
[----:B------:R-:W-:Y:S01]  /*06f0*/  P2R R64, PR, RZ, 0x8 ;  /* 0x00000008ff407803 */ /* 0x000fe20000000000 */
[--C-:B------:R-:W-:Y:S01]  /*0700*/  IMAD.X R21, RZ, RZ, R27.reuse, P0 ;  /* 0x000000ffff157224 */ /* 0x100fe200000e061b */
[-C--:B------:R-:W-:Y:S01]  /*0710*/  IADD3 R22, P0, PT, R48, R25.reuse, RZ ;  /* 0x0000001930167210 */ /* 0x080fe20007f1e0ff */
[----:B------:R-:W-:Y:S01]  /*0720*/  IMAD.X R23, RZ, RZ, R27, P1 ;  /* 0x000000ffff177224 */ /* 0x000fe200008e061b */
[----:B------:R-:W-:-:S02]  /*0730*/  IADD3 R24, P1, PT, R52, R25, RZ ;  /* 0x0000001934187210 */ /* 0x000fc40007f3e0ff */
[----:B------:R-:W-:Y:S01]  /*0740*/  P2R R63, PR, RZ, 0x4 ;  /* 0x00000004ff3f7803 */ /* 0x000fe20000000000 */
[--C-:B------:R-:W-:Y:S01]  /*0750*/  IMAD.X R25, RZ, RZ, R27.reuse, P0 ;  /* 0x000000ffff197224 */ /* 0x100fe200000e061b */
[-C--:B------:R-:W-:Y:S01]  /*0760*/  IADD3 R26, P0, PT, R26, R35.reuse, RZ ;  /* 0x000000231a1a7210 */ /* 0x080fe20007f1e0ff */
[----:B------:R-:W-:Y:S01]  /*0770*/  IMAD.X R27, RZ, RZ, R27, P1 ;  /* 0x000000ffff1b7224 */ /* 0x000fe200008e061b */
[----:B------:R-:W-:-:S03]  /*0780*/  IADD3 R28, P1, PT, R36, R35, RZ ;  /* 0x00000023241c7210 */ /* 0x000fc60007f3e0ff */
[--C-:B------:R-:W-:Y:S01]  /*0790*/  IMAD.X R29, RZ, RZ, R37.reuse, P0 ;  /* 0x000000ffff1d7224 */ /* 0x100fe200000e0625 */
[-C--:B------:R-:W-:Y:S01]  /*07a0*/  IADD3 R30, P0, PT, R46, R35.reuse, RZ ;  /* 0x000000232e1e7210 */ /* 0x080fe20007f1e0ff */
[----:B------:R-:W-:Y:S01]  /*07b0*/  IMAD.X R31, RZ, RZ, R37, P1 ;  /* 0x000000ffff1f7224 */ /* 0x000fe200008e0625 */
[----:B------:R-:W-:-:S03]  /*07c0*/  IADD3 R32, P1, PT, R48, R35, RZ ;  /* 0x0000002330207210 */ /* 0x000fc60007f3e0ff */
[--C-:B------:R-:W-:Y:S01]  /*07d0*/  IMAD.X R33, RZ, RZ, R37.reuse, P0 ;  /* 0x000000ffff217224 */ /* 0x100fe200000e0625 */
[----:B------:R-:W-:Y:S01]  /*07e0*/  IADD3 R34, P0, PT, R52, R35, RZ ;  /* 0x0000002334227210 */ /* 0x000fe20007f1e0ff */
[----:B------:R-:W-:Y:S01]  /*07f0*/  IMAD.X R35, RZ, RZ, R37, P1 ;  /* 0x000000ffff237224 */ /* 0x000fe200008e0625 */
[----:B------:R-:W-:-:S03]  /*0800*/  IADD3 R36, P1, PT, R36, R39, RZ ;  /* 0x0000002724247210 */ /* 0x000fc60007f3e0ff */
[----:B------:R-:W-:Y:S01]  /*0810*/  IMAD.X R37, RZ, RZ, R37, P0 ;  /* 0x000000ffff257224 */ /* 0x000fe200000e0625 */
[-C--:B------:R-:W-:Y:S01]  /*0820*/  IADD3 R46, P0, PT, R46, R39.reuse, RZ ;  /* 0x000000272e2e7210 */ /* 0x080fe20007f1e0ff */
[----:B------:R-:W-:Y:S01]  /*0830*/  IMAD.X R47, RZ, RZ, R59, P1 ;  /* 0x000000ffff2f7224 */ /* 0x000fe200008e063b */
[----:B------:R-:W-:-:S03]  /*0840*/  IADD3 R48, P1, PT, R48, R39, RZ ;  /* 0x0000002730307210 */ /* 0x000fc60007f3e0ff */
[--C-:B------:R-:W-:Y:S01]  /*0850*/  IMAD.X R49, RZ, RZ, R59.reuse, P0 ;  /* 0x000000ffff317224 */ /* 0x100fe200000e063b */
[C---:B------:R-:W-:Y:S01]  /*0860*/  IADD3 R50, P0, PT, R52.reuse, R39, RZ ;  /* 0x0000002734327210 */ /* 0x040fe20007f1e0ff */
[----:B------:R-:W-:Y:S01]  /*0870*/  IMAD.X R51, RZ, RZ, R59, P1 ;  /* 0x000000ffff337224 */ /* 0x000fe200008e063b */
[----:B------:R-:W-:-:S03]  /*0880*/  IADD3 R52, P1, PT, R52, R41, RZ ;  /* 0x0000002934347210 */ /* 0x000fc60007f3e0ff */
[----:B------:R-:W-:Y:S02]  /*0890*/  IMAD.X R59, RZ, RZ, R59, P0 ;  /* 0x000000ffff3b7224 */ /* 0x000fe400000e063b */
[----:B------:R-:W-:-:S08]  /*08a0*/  IMAD.X R61, RZ, RZ, R61, P1 ;  /* 0x000000ffff3d7224 */ /* 0x000fd000008e063d */
.L_x_6:
[----:B0-----:R-:W0:Y:S01]  /*08b0*/  LDC.64 R38, c[0x0][0x380] ;  /* 0x0000e000ff267b82 */ /* 0x001e220000000a00 */
[C---:B------:R-:W-:Y:S01]  /*08c0*/  VIADD R70, R0.reuse, 0xfffffffe ;  /* 0xfffffffe00467836 */ /* 0x040fe20000000000 */
[C---:B------:R-:W-:Y:S01]  /*08d0*/  ISETP.GE.AND P5, PT, R0.reuse, 0x1, PT ;  /* 0x000000010000780c */ /* 0x040fe20003fa6270 */
[----:B------:R-:W-:Y:S01]  /*08e0*/  IMAD.MOV.U32 R69, RZ, RZ, RZ ;  /* 0x000000ffff457224 */ /* 0x000fe200078e00ff */
[C---:B0-----:R-:W-:Y:S02]  /*08f0*/  ISETP.GE.AND P2, PT, R3.reuse, R38, PT ;  /* 0x000000260300720c */ /* 0x041fe40003f46270 */
[-C--:B------:R-:W-:Y:S02]  /*0900*/  ISETP.GT.OR P5, PT, R0, R39.reuse, !P5 ;  /* 0x000000270000720c */ /* 0x080fe40006fa4670 */
[----:B------:R-:W-:Y:S01]  /*0910*/  ISETP.GE.OR P4, PT, R70, R39, P2 ;  /* 0x000000274600720c */ /* 0x000fe20001786670 */
[----:B------:R-:W-:Y:S01]  /*0920*/  VIADD R65, R3, 0x1 ;  /* 0x0000000103417836 */ /* 0x000fe20000000000 */
[----:B------:R-:W-:-:S02]  /*0930*/  CS2R R66, SRZ ;  /* 0x0000000000427805 */ /* 0x000fc4000001ff00 */
[----:B------:R-:W-:Y:S02]  /*0940*/  ISETP.NE.AND P3, PT, R3, RZ, PT ;  /* 0x000000ff0300720c */ /* 0x000fe40003f65270 */
[----:B------:R-:W-:Y:S02]  /*0950*/  ISETP.LT.OR P4, PT, R0, 0x2, P4 ;  /* 0x000000020000780c */ /* 0x000fe40002781670 */
[----:B------:R-:W-:Y:S02]  /*0960*/  CS2R R74, SRZ ;  /* 0x00000000004a7805 */ /* 0x000fe4000001ff00 */
[----:B------:R-:W-:-:S09]  /*0970*/  P2R R68, PR, RZ, 0x4 ;  /* 0x00000004ff447803 */ /* 0x000fd20000000000 */
[----:B-1----:R-:W0:Y:S02]  /*0980*/  @!P4 LDC R40, c[0x0][0x388] ;  /* 0x0000e200ff28cb82 */ /* 0x002e240000000800 */
[----:B0-----:R-:W-:Y:S02]  /*0990*/  @!P4 IMAD R41, R40, R38, RZ ;  /* 0x000000262829c224 */ /* 0x001fe400078e02ff */
[----:B------:R-:W-:Y:S02]  /*09a0*/  @!P4 IMAD R40, R3, R40, RZ ;  /* 0x000000280328c224 */ /* 0x000fe400078e02ff */
[----:B------:R-:W-:-:S05]  /*09b0*/  @!P4 IMAD R44, R70, R41, RZ ;  /* 0x00000029462cc224 */ /* 0x000fca00078e02ff */
[----:B------:R-:W-:Y:S02]  /*09c0*/  @!P4 SHF.R.S32.HI R41, RZ, 0x1f, R44 ;  /* 0x0000001fff29c819 */ /* 0x000fe4000001142c */
[----:B------:R-:W-:-:S04]  /*09d0*/  @!P4 IADD3 R44, P0, P1, R53, R44, R40 ;  /* 0x0000002c352cc210 */ /* 0x000fc8000791e028 */
[----:B------:R-:W-:Y:S02]  /*09e0*/  @!P4 IADD3.X R45, PT, PT, R54, R41, RZ, P0, P1 ;  /* 0x00000029362dc210 */ /* 0x000fe400007e24ff */
[----:B------:R-:W-:-:S13]  /*09f0*/  ISETP.GE.OR P0, PT, R3, R38, P5 ;  /* 0x000000260300720c */ /* 0x000fda0002f06670 */
[----:B------:R-:W-:-:S05]  /*0a00*/  @!P0 IADD3 R40, P1, PT, R53, R26, RZ ;  /* 0x0000001a35288210 */ /* 0x000fca0007f3e0ff */
[----:B------:R-:W-:-:S05]  /*0a10*/  @!P0 IMAD.X R41, R54, 0x1, R29, P1 ;  /* 0x0000000136298824 */ /* 0x000fca00008e061d */
[----:B------:R0:W2:Y:S01]  /*0a20*/  @!P0 LDG.E.U8 R69, desc[UR6][R40.64] ;  /* 0x0000000628458981 */ /* 0x0000a2000c1e1100 */
[----:B------:R-:W-:-:S13]  /*0a30*/  ISETP.GE.OR P0, PT, R65, R38, P5 ;  /* 0x000000264100720c */ /* 0x000fda0002f06670 */
[----:B------:R-:W-:-:S05]  /*0a40*/  @!P0 IADD3 R42, P1, PT, R53, R30, RZ ;  /* 0x0000001e352a8210 */ /* 0x000fca0007f3e0ff */
[----:B------:R-:W-:-:S05]  /*0a50*/  @!P0 IMAD.X R43, R54, 0x1, R33, P1 ;  /* 0x00000001362b8824 */ /* 0x000fca00008e0621 */
[----:B------:R1:W3:Y:S01]  /*0a60*/  @!P0 LDG.E.U8 R66, desc[UR6][R42.64] ;  /* 0x000000062a428981 */ /* 0x0002e2000c1e1100 */
[----:B------:R-:W-:-:S04]  /*0a70*/  ISETP.LT.OR P0, PT, R0, 0x2, !P3 ;  /* 0x000000020000780c */ /* 0x000fc80005f01670 */
[----:B------:R-:W-:-:S04]  /*0a80*/  ISETP.GE.OR P0, PT, R70, R39, P0 ;  /* 0x000000274600720c */ /* 0x000fc80000706670 */
[----:B------:R-:W-:-:S13]  /*0a90*/  ISETP.GT.OR P0, PT, R3, R38, P0 ;  /* 0x000000260300720c */ /* 0x000fda0000704670 */
[----:B0-----:R-:W-:-:S05]  /*0aa0*/  @!P0 IADD3 R40, P1, PT, R53, R48, RZ ;  /* 0x0000003035288210 */ /* 0x001fca0007f3e0ff */
[----:B------:R-:W-:Y:S01]  /*0ab0*/  @!P0 IMAD.X R41, R54, 0x1, R51, P1 ;  /* 0x0000000136298824 */ /* 0x000fe200008e0633 */
[----:B------:R-:W-:-:S04]  /*0ac0*/  ISETP.GE.AND P1, PT, R65, R38, PT ;  /* 0x000000264100720c */ /* 0x000fc80003f26270 */
[----:B------:R0:W4:Y:S01]  /*0ad0*/  @!P0 LDG.E.U8 R74, desc[UR6][R40.64] ;  /* 0x00000006284a8981 */ /* 0x000122000c1e1100 */
[----:B------:R-:W-:-:S04]  /*0ae0*/  ISETP.GE.OR P0, PT, R70, R39, P1 ;  /* 0x000000274600720c */ /* 0x000fc80000f06670 */
[----:B------:R-:W-:Y:S01]  /*0af0*/  ISETP.LT.OR P0, PT, R0, 0x2, P0 ;  /* 0x000000020000780c */ /* 0x000fe20000701670 */
[----:B------:R-:W-:-:S12]  /*0b00*/  VIADD R65, R3, 0x2 ;  /* 0x0000000203417836 */ /* 0x000fd80000000000 */
[----:B-1----:R-:W-:-:S05]  /*0b10*/  @!P0 IADD3 R42, P6, PT, R53, R46, RZ ;  /* 0x0000002e352a8210 */ /* 0x002fca0007fde0ff */
[----:B------:R-:W-:-:S05]  /*0b20*/  @!P0 IMAD.X R43, R54, 0x1, R49, P6 ;  /* 0x00000001362b8824 */ /* 0x000fca00030e0631 */
[----:B------:R1:W5:Y:S01]  /*0b30*/  @!P0 LDG.E.U8 R67, desc[UR6][R42.64] ;  /* 0x000000062a438981 */ /* 0x000362000c1e1100 */
[----:B------:R-:W-:Y:S01]  /*0b40*/  ISETP.GE.AND P0, PT, R65, R38, PT ;  /* 0x000000264100720c */ /* 0x000fe20003f06270 */
[----:B------:R-:W-:-:S03]  /*0b50*/  IMAD.MOV.U32 R65, RZ, RZ, RZ ;  /* 0x000000ffff417224 */ /* 0x000fc600078e00ff */
[----:B------:R-:W-:-:S04]  /*0b60*/  ISETP.GE.OR P6, PT, R70, R39, P0 ;  /* 0x000000274600720c */ /* 0x000fc800007c6670 */
[----:B------:R-:W-:-:S13]  /*0b70*/  ISETP.LT.OR P6, PT, R0, 0x2, P6 ;  /* 0x000000020000780c */ /* 0x000fda00037c1670 */
[----:B0-----:R-:W-:-:S05]  /*0b80*/  @!P6 IADD3 R40, P2, PT, R53, R36, RZ ;  /* 0x000000243528e210 */ /* 0x001fca0007f5e0ff */
[----:B------:R-:W-:-:S05]  /*0b90*/  @!P6 IMAD.X R41, R54, 0x1, R47, P2 ;  /* 0x000000013629e824 */ /* 0x000fca00010e062f */
[----:B------:R0:W2:Y:S01]  /*0ba0*/  @!P6 LDG.E.U8 R65, desc[UR6][R40.64] ;  /* 0x000000062841e981 */ /* 0x0000a2000c1e1100 */
[C---:B------:R-:W-:Y:S01]  /*0bb0*/  ISETP.LT.OR P6, PT, R0.reuse, 0x1, !P3 ;  /* 0x000000010000780c */ /* 0x040fe20005fc1670 */
[----:B------:R-:W-:Y:S02]  /*0bc0*/  VIADD R71, R3, 0x2 ;  /* 0x0000000203477836 */ /* 0x000fe40000000000 */
[----:B------:R-:W-:Y:S01]  /*0bd0*/  IMAD.MOV.U32 R70, RZ, RZ, RZ ;  /* 0x000000ffff467224 */ /* 0x000fe200078e00ff */
[----:B------:R-:W-:-:S04]  /*0be0*/  ISETP.GT.OR P6, PT, R0, R39, P6 ;  /* 0x000000270000720c */ /* 0x000fc800037c4670 */
[-C--:B------:R-:W-:Y:S02]  /*0bf0*/  ISETP.GT.OR P6, PT, R3, R38.reuse, P6 ;  /* 0x000000260300720c */ /* 0x080fe400037c4670 */
[----:B------:R-:W-:-:S11]  /*0c00*/  ISETP.GE.OR P5, PT, R71, R38, P5 ;  /* 0x000000264700720c */ /* 0x000fd60002fa6670 */
[----:B-1----:R-:W-:-:S05]  /*0c10*/  @!P6 IADD3 R42, P2, PT, R53, R32, RZ ;  /* 0x00000020352ae210 */ /* 0x002fca0007f5e0ff */
[----:B------:R-:W-:Y:S01]  /*0c20*/  @!P6 IMAD.X R43, R54, 0x1, R35, P2 ;  /* 0x00000001362be824 */ /* 0x000fe200010e0623 */
[----:B------:R-:W-:-:S04]  /*0c30*/  ISETP.NE.AND P2, PT, R68, RZ, PT ;  /* 0x000000ff4400720c */ /* 0x000fc80003f45270 */
[----:B------:R1:W3:Y:S01]  /*0c40*/  @!P6 LDG.E.U8 R70, desc[UR6][R42.64] ;  /* 0x000000062a46e981 */ /* 0x0002e2000c1e1100 */
[----:B------:R-:W-:Y:S01]  /*0c50*/  @!P5 IADD3 R76, P6, PT, R53, R28, RZ ;  /* 0x0000001c354cd210 */ /* 0x000fe20007fde0ff */
[----:B------:R-:W-:-:S04]  /*0c60*/  IMAD.MOV.U32 R68, RZ, RZ, RZ ;  /* 0x000000ffff447224 */ /* 0x000fc800078e00ff */
[----:B------:R-:W-:Y:S01]  /*0c70*/  @!P5 IMAD.X R77, R54, 0x1, R31, P6 ;  /* 0x00000001364dd824 */ /* 0x000fe200030e061f */
[----:B------:R-:W-:-:S04]  /*0c80*/  ISETP.NE.AND P6, PT, R58, RZ, PT ;  /* 0x000000ff3a00720c */ /* 0x000fc80003fc5270 */
[----:B------:R1:W3:Y:S01]  /*0c90*/  @!P5 LDG.E.U8 R68, desc[UR6][R76.64] ;  /* 0x000000064c44d981 */ /* 0x0002e2000c1e1100 */
[----:B------:R-:W-:Y:S01]  /*0ca0*/  ISETP.NE.AND P5, PT, R60, RZ, PT ;  /* 0x000000ff3c00720c */ /* 0x000fe20003fa5270 */
[----:B------:R-:W-:-:S06]  /*0cb0*/  IMAD.MOV.U32 R71, RZ, RZ, RZ ;  /* 0x000000ffff477224 */ /* 0x000fcc00078e00ff */
[----:B------:R1:W5:Y:S06]  /*0cc0*/  @!P4 LDG.E.U8 R71, desc[UR6][R44.64] ;  /* 0x000000062c47c981 */ /* 0x00036c000c1e1100 */
[----:B0-----:R-:W-:-:S05]  /*0cd0*/  @!P5 IADD3 R40, P4, PT, R53, R50, RZ ;  /* 0x000000323528d210 */ /* 0x001fca0007f9e0ff */
[----:B------:R-:W-:-:S05]  /*0ce0*/  @!P5 IMAD.X R41, R54, 0x1, R59, P4 ;  /* 0x000000013629d824 */ /* 0x000fca00020e063b */
[----:B------:R0:W4:Y:S01]  /*0cf0*/  @!P5 LDG.E.U8 R75, desc[UR6][R40.64] ;  /* 0x00000006284bd981 */ /* 0x000122000c1e1100 */
[----:B-1----:R-:W-:Y:S02]  /*0d00*/  @!P6 IADD3 R42, P4, PT, R53, R34, RZ ;  /* 0x00000022352ae210 */ /* 0x002fe40007f9e0ff */
[----:B------:R-:W-:-:S03]  /*0d10*/  CS2R R72, SRZ ;  /* 0x0000000000487805 */ /* 0x000fc6000001ff00 */
[----:B------:R-:W-:-:S05]  /*0d20*/  @!P6 IMAD.X R43, R54, 0x1, R37, P4 ;  /* 0x00000001362be824 */ /* 0x000fca00020e0625 */
[----:B------:R-:W3:Y:S01]  /*0d30*/  @!P6 LDG.E.U8 R72, desc[UR6][R42.64] ;  /* 0x000000062a48e981 */ /* 0x000ee2000c1e1100 */
[----:B------:R-:W-:Y:S01]  /*0d40*/  ISETP.LT.OR P4, PT, R0, RZ, !P3 ;  /* 0x000000ff0000720c */ /* 0x000fe20005f81670 */
[----:B------:R-:W-:Y:S01]  /*0d50*/  IMAD.MOV.U32 R76, RZ, RZ, RZ ;  /* 0x000000ffff4c7224 */ /* 0x000fe200078e00ff */
[----:B------:R-:W-:Y:S02]  /*0d60*/  ISETP.NE.AND P6, PT, R62, RZ, PT ;  /* 0x000000ff3e00720c */ /* 0x000fe40003fc5270 */
[----:B------:R-:W-:-:S04]  /*0d70*/  ISETP.GE.OR P4, PT, R0, R39, P4 ;  /* 0x000000270000720c */ /* 0x000fc80002786670 */
[----:B------:R-:W-:-:S13]  /*0d80*/  ISETP.GT.OR P4, PT, R3, R38, P4 ;  /* 0x000000260300720c */ /* 0x000fda0002784670 */
[----:B------:R-:W-:-:S05]  /*0d90*/  @!P4 IADD3 R44, P5, PT, R53, R22, RZ ;  /* 0x00000016352cc210 */ /* 0x000fca0007fbe0ff */
[----:B------:R-:W-:-:S05]  /*0da0*/  @!P4 IMAD.X R45, R54, 0x1, R25, P5 ;  /* 0x00000001362dc824 */ /* 0x000fca00028e0619 */
[----:B------:R1:W3:Y:S01]  /*0db0*/  @!P4 LDG.E.U8 R73, desc[UR6][R44.64] ;  /* 0x000000062c49c981 */ /* 0x0002e2000c1e1100 */
[----:B------:R-:W-:-:S04]  /*0dc0*/  ISETP.GE.OR P4, PT, R0, R39, P2 ;  /* 0x000000270000720c */ /* 0x000fc80001786670 */
[----:B------:R-:W-:-:S13]  /*0dd0*/  ISETP.LT.OR P4, PT, R0, RZ, P4 ;  /* 0x000000ff0000720c */ /* 0x000fda0002781670 */
[----:B0-----:R-:W-:-:S05]  /*0de0*/  @!P4 IADD3 R40, P5, PT, R53, R16, RZ ;  /* 0x000000103528c210 */ /* 0x001fca0007fbe0ff */
[----:B------:R-:W-:-:S05]  /*0df0*/  @!P4 IMAD.X R41, R54, 0x1, R19, P5 ;  /* 0x000000013629c824 */ /* 0x000fca00028e0613 */
[----:B------:R0:W3:Y:S01]  /*0e00*/  @!P4 LDG.E.U8 R76, desc[UR6][R40.64] ;  /* 0x00000006284cc981 */ /* 0x0000e2000c1e1100 */
[C---:B------:R-:W-:Y:S02]  /*0e10*/  ISETP.GE.OR P4, PT, R0.reuse, R39, P1 ;  /* 0x000000270000720c */ /* 0x040fe40000f86670 */
[----:B-1----:R-:W-:Y:S02]  /*0e20*/  CS2R R44, SRZ ;  /* 0x00000000002c7805 */ /* 0x002fe4000001ff00 */
[----:B------:R-:W-:-:S13]  /*0e30*/  ISETP.LT.OR P4, PT, R0, RZ, P4 ;  /* 0x000000ff0000720c */ /* 0x000fda0002781670 */
        /* <DEDUP_REMOVED lines=8> */
[----:B------:R-:W-:Y:S01]  /*0ec0*/  ISETP.LT.OR P4, PT, R0, -0x1, !P3 ;  /* 0xffffffff0000780c */ /* 0x000fe20005f81670 */
[----:B----4-:R-:W-:-:S04]  /*0ed0*/  IMAD R75, R75, UR8, RZ ;  /* 0x000000084b4b7c24 */ /* 0x010fc8000f8e02ff */
[----:B------:R-:W-:-:S04]  /*0ee0*/  IMAD R74, R74, UR9, R75 ;  /* 0x000000094a4a7c24 */ /* 0x000fc8000f8e024b */
[----:B-----5:R-:W-:-:S04]  /*0ef0*/  IMAD R74, R71, UR10, R74 ;  /* 0x0000000a474a7c24 */ /* 0x020fc8000f8e024a */
[----:B------:R-:W-:Y:S02]  /*0f00*/  IMAD R74, R67, UR11, R74 ;  /* 0x0000000b434a7c24 */ /* 0x000fe4000f8e024a */
[----:B------:R-:W-:-:S05]  /*0f10*/  VIADD R67, R0, 0x1 ;  /* 0x0000000100437836 */ /* 0x000fca0000000000 */
[----:B------:R-:W-:-:S04]  /*0f20*/  ISETP.GE.OR P4, PT, R67, R39, P4 ;  /* 0x000000274300720c */ /* 0x000fc80002786670 */
[----:B------:R-:W-:Y:S01]  /*0f30*/  ISETP.GT.OR P4, PT, R3, R38, P4 ;  /* 0x000000260300720c */ /* 0x000fe20002784670 */
[----:B------:R-:W-:Y:S02]  /*0f40*/  IMAD.MOV.U32 R67, RZ, RZ, RZ ;  /* 0x000000ffff437224 */ /* 0x000fe400078e00ff */
[----:B--2---:R-:W-:-:S10]  /*0f50*/  IMAD R65, R65, UR12, R74 ;  /* 0x0000000c41417c24 */ /* 0x004fd4000f8e024a */
[----:B-1----:R-:W-:-:S05]  /*0f60*/  @!P4 IADD3 R42, P5, PT, R53, R12, RZ ;  /* 0x0000000c352ac210 */ /* 0x002fca0007fbe0ff */
[----:B------:R-:W-:-:S05]  /*0f70*/  @!P4 IMAD.X R43, R54, 0x1, R15, P5 ;  /* 0x00000001362bc824 */ /* 0x000fca00028e060f */
[----:B------:R1:W2:Y:S01]  /*0f80*/  @!P4 LDG.E.U8 R67, desc[UR6][R42.64] ;  /* 0x000000062a43c981 */ /* 0x0002a2000c1e1100 */
[----:B0-----:R-:W-:Y:S01]  /*0f90*/  @!P6 IADD3 R40, P4, PT, R53, R24, RZ ;  /* 0x000000183528e210 */ /* 0x001fe20007f9e0ff */
[----:B---3--:R-:W-:Y:S02]  /*0fa0*/  IMAD R65, R72, UR13, R65 ;  /* 0x0000000d48417c24 */ /* 0x008fe4000f8e0241 */
[----:B------:R-:W-:Y:S02]  /*0fb0*/  IMAD.MOV.U32 R72, RZ, RZ, RZ ;  /* 0x000000ffff487224 */ /* 0x000fe400078e00ff */
[----:B------:R-:W-:-:S05]  /*0fc0*/  @!P6 IMAD.X R41, R54, 0x1, R27, P4 ;  /* 0x000000013629e824 */ /* 0x000fca00020e061b */
[----:B------:R0:W3:Y:S01]  /*0fd0*/  @!P6 LDG.E.U8 R72, desc[UR6][R40.64] ;  /* 0x000000062848e981 */ /* 0x0000e2000c1e1100 */
[----:B------:R-:W-:-:S05]  /*0fe0*/  VIADD R75, R0, 0x1 ;  /* 0x00000001004b7836 */ /* 0x000fca0000000000 */
[----:B------:R-:W-:-:S04]  /*0ff0*/  ISETP.GE.OR P4, PT, R75, R39, P2 ;  /* 0x000000274b00720c */ /* 0x000fc80001786670 */
[----:B------:R-:W-:-:S13]  /*1000*/  ISETP.LT.OR P4, PT, R0, -0x1, P4 ;  /* 0xffffffff0000780c */ /* 0x000fda0002781670 */
[----:B-1----:R-:W1:Y:S01]  /*1010*/  @!P4 LDC R43, c[0x0][0x388] ;  /* 0x0000e200ff2bcb82 */ /* 0x002e620000000800 */
[----:B------:R-:W-:Y:S02]  /*1020*/  IMAD R70, R70, UR14, R65 ;  /* 0x0000000e46467c24 */ /* 0x000fe4000f8e0241 */
[----:B------:R-:W-:Y:S02]  /*1030*/  VIADD R74, R0, 0xfffffffe ;  /* 0xfffffffe004a7836 */ /* 0x000fe40000000000 */
[----:B-1----:R-:W-:-:S04]  /*1040*/  @!P4 IMAD R65, R43, R38, RZ ;  /* 0x000000262b41c224 */ /* 0x002fc800078e02ff */
[----:B------:R-:W-:Y:S02]  /*1050*/  @!P4 IMAD R42, R74, R65, R65 ;  /* 0x000000414a2ac224 */ /* 0x000fe400078e0241 */
[----:B------:R-:W-:Y:S02]  /*1060*/  @!P4 IMAD R43, R3, R43, RZ ;  /* 0x0000002b032bc224 */ /* 0x000fe400078e02ff */
[----:B------:R-:W-:Y:S02]  /*1070*/  @!P4 IMAD R42, R65, 0x2, R42 ;  /* 0x00000002412ac824 */ /* 0x000fe400078e022a */
[----:B------:R-:W-:-:S03]  /*1080*/  IMAD.MOV.U32 R65, RZ, RZ, RZ ;  /* 0x000000ffff417224 */ /* 0x000fc600078e00ff */
[----:B0-----:R-:W-:Y:S02]  /*1090*/  @!P4 SHF.R.S32.HI R41, RZ, 0x1f, R42 ;  /* 0x0000001fff29c819 */ /* 0x001fe4000001142a */
[----:B------:R-:W-:Y:S01]  /*10a0*/  @!P4 IADD3 R40, P5, P6, R53, R42, R43 ;  /* 0x0000002a3528c210 */ /* 0x000fe20007ebe02b */
[----:B------:R-:W-:-:S03]  /*10b0*/  IMAD R69, R69, UR15, R70 ;  /* 0x0000000f45457c24 */ /* 0x000fc6000f8e0246 */
[----:B------:R-:W-:Y:S01]  /*10c0*/  @!P4 IADD3.X R41, PT, PT, R54, R41, RZ, P5, P6 ;  /* 0x000000293629c210 */ /* 0x000fe20002fec4ff */
[----:B------:R-:W-:-:S04]  /*10d0*/  IMAD R69, R66, UR16, R69 ;  /* 0x0000001042457c24 */ /* 0x000fc8000f8e0245 */
[----:B------:R-:W4:Y:S01]  /*10e0*/  @!P4 LDG.E.U8 R65, desc[UR6][R40.64] ;  /* 0x000000062841c981 */ /* 0x000f22000c1e1100 */
[----:B------:R-:W-:Y:S01]  /*10f0*/  ISETP.GE.OR P4, PT, R75, R39, P1 ;  /* 0x000000274b00720c */ /* 0x000fe20000f86670 */
[----:B------:R-:W-:-:S03]  /*1100*/  IMAD R69, R68, UR17, R69 ;  /* 0x0000001144457c24 */ /* 0x000fc6000f8e0245 */
[----:B------:R-:W-:Y:S01]  /*1110*/  ISETP.LT.OR P4, PT, R0, -0x1, P4 ;  /* 0xffffffff0000780c */ /* 0x000fe20002781670 */
[----:B------:R-:W-:-:S12]  /*1120*/  IMAD.MOV.U32 R66, RZ, RZ, RZ ;  /* 0x000000ffff427224 */ /* 0x000fd800078e00ff */
[----:B------:R-:W-:-:S05]  /*1130*/  @!P4 IADD3 R70, P5, PT, R53, R10, RZ ;  /* 0x0000000a3546c210 */ /* 0x000fca0007fbe0ff */
[----:B------:R-:W-:-:S05]  /*1140*/  @!P4 IMAD.X R71, R54, 0x1, R13, P5 ;  /* 0x000000013647c824 */ /* 0x000fca00028e060d */
[----:B------:R0:W5:Y:S01]  /*1150*/  @!P4 LDG.E.U8 R66, desc[UR6][R70.64] ;  /* 0x000000064642c981 */ /* 0x000162000c1e1100 */
[----:B------:R-:W-:-:S04]  /*1160*/  ISETP.GE.OR P4, PT, R75, R39, P0 ;  /* 0x000000274b00720c */ /* 0x000fc80000786670 */
[C---:B------:R-:W-:Y:S02]  /*1170*/  ISETP.LT.OR P4, PT, R0.reuse, -0x1, P4 ;  /* 0xffffffff0000780c */ /* 0x040fe40002781670 */
[----:B------:R-:W-:Y:S01]  /*1180*/  ISETP.LT.OR P3, PT, R0, -0x2, !P3 ;  /* 0xfffffffe0000780c */ /* 0x000fe20005f61670 */
[----:B------:R-:W-:-:S10]  /*1190*/  IMAD.MOV.U32 R75, RZ, RZ, RZ ;  /* 0x000000ffff4b7224 */ /* 0x000fd400078e00ff */
[----:B------:R-:W-:-:S05]  /*11a0*/  @!P4 IADD3 R42, P5, PT, R53, R8, RZ ;  /* 0x00000008352ac210 */ /* 0x000fca0007fbe0ff */
[----:B------:R-:W-:-:S05]  /*11b0*/  @!P4 IMAD.X R43, R54, 0x1, R11, P5 ;  /* 0x00000001362bc824 */ /* 0x000fca00028e060b */
[----:B------:R1:W5:Y:S01]  /*11c0*/  @!P4 LDG.E.U8 R75, desc[UR6][R42.64] ;  /* 0x000000062a4bc981 */ /* 0x000362000c1e1100 */
[----:B0-----:R-:W-:Y:S02]  /*11d0*/  CS2R R70, SRZ ;  /* 0x0000000000467805 */ /* 0x001fe4000001ff00 */
[----:B------:R-:W-:Y:S02]  /*11e0*/  ISETP.NE.AND P5, PT, R64, RZ, PT ;  /* 0x000000ff4000720c */ /* 0x000fe40003fa5270 */
[----:B------:R-:W-:Y:S01]  /*11f0*/  ISETP.NE.AND P6, PT, R63, RZ, PT ;  /* 0x000000ff3f00720c */ /* 0x000fe20003fc5270 */
[----:B---3--:R-:W-:Y:S02]  /*1200*/  IMAD R77, R72, UR18, R69 ;  /* 0x00000012484d7c24 */ /* 0x008fe4000f8e0245 */
[----:B------:R-:W-:-:S05]  /*1210*/  VIADD R72, R0, 0x2 ;  /* 0x0000000200487836 */ /* 0x000fca0000000000 */
[----:B------:R-:W-:-:S04]  /*1220*/  ISETP.GE.OR P2, PT, R72, R39, P2 ;  /* 0x000000274800720c */ /* 0x000fc80001746670 */
[----:B------:R-:W-:-:S13]  /*1230*/  ISETP.LT.OR P2, PT, R0, -0x2, P2 ;  /* 0xfffffffe0000780c */ /* 0x000fda0001741670 */
[----:B------:R-:W1:Y:S01]  /*1240*/  @!P2 LDC R41, c[0x0][0x388] ;  /* 0x0000e200ff29ab82 */ /* 0x000e620000000800 */
[----:B------:R-:W-:-:S04]  /*1250*/  ISETP.GE.OR P3, PT, R72, R39, P3 ;  /* 0x000000274800720c */ /* 0x000fc80001f66670 */
[-C--:B------:R-:W-:Y:S01]  /*1260*/  ISETP.GT.OR P3, PT, R3, R38.reuse, P3 ;  /* 0x000000260300720c */ /* 0x080fe20001f64670 */
[----:B-1----:R-:W-:-:S12]  /*1270*/  @!P2 IMAD R43, R41, R38, RZ ;  /* 0x00000026292ba224 */ /* 0x002fd800078e02ff */
[----:B------:R-:W-:Y:S01]  /*1280*/  @!P3 IADD3 R68, P4, PT, R53, R6, RZ ;  /* 0x000000063544b210 */ /* 0x000fe20007f9e0ff */
[----:B------:R-:W-:-:S04]  /*1290*/  @!P2 IMAD R74, R74, R43, R43 ;  /* 0x0000002b4a4aa224 */ /* 0x000fc800078e022b */
[C---:B------:R-:W-:Y:S02]  /*12a0*/  @!P2 IMAD R40, R43.reuse, 0x2, R74 ;  /* 0x000000022b28a824 */ /* 0x040fe400078e024a */
[----:B------:R-:W-:Y:S02]  /*12b0*/  @!P3 IMAD.X R69, R54, 0x1, R9, P4 ;  /* 0x000000013645b824 */ /* 0x000fe400020e0609 */
[----:B------:R-:W-:Y:S02]  /*12c0*/  @!P2 IMAD.IADD R40, R43, 0x1, R40 ;  /* 0x000000012b28a824 */ /* 0x000fe400078e0228 */
[----:B------:R-:W-:Y:S01]  /*12d0*/  @!P2 IMAD R42, R3, R41, RZ ;  /* 0x00000029032aa224 */ /* 0x000fe200078e02ff */
[----:B------:R0:W3:Y:S02]  /*12e0*/  @!P3 LDG.E.U8 R70, desc[UR6][R68.64] ;  /* 0x000000064446b981 */ /* 0x0000e4000c1e1100 */
[----:B------:R-:W-:Y:S02]  /*12f0*/  @!P2 SHF.R.S32.HI R41, RZ, 0x1f, R40 ;  /* 0x0000001fff29a819 */ /* 0x000fe40000011428 */
[----:B------:R-:W-:Y:S01]  /*1300*/  @!P2 IADD3 R40, P3, P4, R53, R40, R42 ;  /* 0x000000283528a210 */ /* 0x000fe20007c7e02a */
[----:B------:R-:W-:-:S03]  /*1310*/  IMAD R73, R73, UR19, R77 ;  /* 0x0000001349497c24 */ /* 0x000fc6000f8e024d */
[----:B------:R-:W-:Y:S01]  /*1320*/  @!P2 IADD3.X R41, PT, PT, R54, R41, RZ, P3, P4 ;  /* 0x000000293629a210 */ /* 0x000fe20001fe84ff */
[----:B------:R-:W-:-:S04]  /*1330*/  IMAD R73, R76, UR20, R73 ;  /* 0x000000144c497c24 */ /* 0x000fc8000f8e0249 */
[----:B------:R1:W3:Y:S01]  /*1340*/  @!P2 LDG.E.U8 R71, desc[UR6][R40.64] ;  /* 0x000000062847a981 */ /* 0x0002e2000c1e1100 */
[----:B------:R-:W-:Y:S01]  /*1350*/  @!P5 IADD3 R42, P2, PT, R53, R14, RZ ;  /* 0x0000000e352ad210 */ /* 0x000fe20007f5e0ff */
[----:B------:R-:W-:Y:S02]  /*1360*/  IMAD R44, R44, UR21, R73 ;  /* 0x000000152c2c7c24 */ /* 0x000fe4000f8e0249 */
[----:B------:R-:W-:Y:S02]  /*1370*/  IMAD.MOV.U32 R73, RZ, RZ, RZ ;  /* 0x000000ffff497224 */ /* 0x000fe400078e00ff */
[----:B------:R-:W-:Y:S01]  /*1380*/  @!P5 IMAD.X R43, R54, 0x1, R17, P2 ;  /* 0x00000001362bd824 */ /* 0x000fe200010e0611 */
[----:B------:R-:W-:-:S04]  /*1390*/  ISETP.GE.OR P1, PT, R72, R39, P1 ;  /* 0x000000274800720c */ /* 0x000fc80000f26670 */
[----:B------:R2:W4:Y:S01]  /*13a0*/  @!P5 LDG.E.U8 R73, desc[UR6][R42.64] ;  /* 0x000000062a49d981 */ /* 0x000522000c1e1100 */
[----:B------:R-:W-:Y:S02]  /*13b0*/  ISETP.LT.OR P1, PT, R0, -0x2, P1 ;  /* 0xfffffffe0000780c */ /* 0x000fe40000f21670 */
[----:B0-----:R-:W-:Y:S02]  /*13c0*/  @!P6 IADD3 R68, P2, PT, R53, R52, RZ ;  /* 0x000000343544e210 */ /* 0x001fe40007f5e0ff */
[----:B------:R-:W-:Y:S01]  /*13d0*/  ISETP.GE.OR P0, PT, R72, R39, P0 ;  /* 0x000000274800720c */ /* 0x000fe20000706670 */
[----:B------:R-:W-:Y:S01]  /*13e0*/  IMAD R74, R45, UR22, R44 ;  /* 0x000000162d4a7c24 */ /* 0x000fe2000f8e022c */
[----:B------:R-:W-:Y:S01]  /*13f0*/  CS2R R44, SRZ ;  /* 0x00000000002c7805 */ /* 0x000fe2000001ff00 */
[----:B------:R-:W-:Y:S01]  /*1400*/  @!P6 IMAD.X R69, R54, 0x1, R61, P2 ;  /* 0x000000013645e824 */ /* 0x000fe200010e063d */
[----:B------:R-:W-:Y:S01]  /*1410*/  ISETP.LT.OR P0, PT, R0, -0x2, P0 ;  /* 0xfffffffe0000780c */ /* 0x000fe20000701670 */
[----:B------:R-:W-:-:S03]  /*1420*/  IMAD.MOV.U32 R39, RZ, RZ, RZ ;  /* 0x000000ffff277224 */ /* 0x000fc600078e00ff */
[----:B------:R-:W3:Y:S01]  /*1430*/  @!P6 LDG.E.U8 R44, desc[UR6][R68.64] ;  /* 0x00000006442ce981 */ /* 0x000ee2000c1e1100 */
[----:B-1----:R-:W-:-:S05]  /*1440*/  @!P1 IADD3 R40, P2, PT, R53, R4, RZ ;  /* 0x0000000435289210 */ /* 0x002fca0007f5e0ff */
[----:B------:R-:W-:-:S05]  /*1450*/  @!P1 IMAD.X R41, R54, 0x1, R7, P2 ;  /* 0x0000000136299824 */ /* 0x000fca00010e0607 */
[----:B------:R-:W3:Y:S01]  /*1460*/  @!P1 LDG.E.U8 R39, desc[UR6][R40.64] ;  /* 0x0000000628279981 */ /* 0x000ee2000c1e1100 */
[----:B--2---:R-:W-:-:S05]  /*1470*/  @!P0 IADD3 R42, P1, PT, R53, R2, RZ ;  /* 0x00000002352a8210 */ /* 0x004fca0007f3e0ff */
[----:B------:R-:W-:-:S05]  /*1480*/  @!P0 IMAD.X R43, R54, 0x1, R5, P1 ;  /* 0x00000001362b8824 */ /* 0x000fca00008e0605 */
[----:B------:R-:W2:Y:S01]  /*1490*/  @!P0 LDG.E.U8 R45, desc[UR6][R42.64] ;  /* 0x000000062a2d8981 */ /* 0x000ea2000c1e1100 */
[----:B------:R-:W-:Y:S01]  /*14a0*/  BSSY.RECONVERGENT B2, `(.L_x_3) ;  /* 0x000001c000027945 */ /* 0x000fe20003800200 */
[----:B----4-:R-:W-:-:S04]  /*14b0*/  IMAD R74, R73, UR23, R74 ;  /* 0x00000017494a7c24 */ /* 0x010fc8000f8e024a */
[----:B------:R-:W-:-:S04]  /*14c0*/  IMAD R74, R67, UR24, R74 ;  /* 0x00000018434a7c24 */ /* 0x000fc8000f8e024a */
[----:B------:R-:W-:-:S04]  /*14d0*/  IMAD R65, R65, UR25, R74 ;  /* 0x0000001941417c24 */ /* 0x000fc8000f8e024a */
[----:B-----5:R-:W-:-:S04]  /*14e0*/  IMAD R66, R66, UR26, R65 ;  /* 0x0000001a42427c24 */ /* 0x020fc8000f8e0241 */
[----:B------:R-:W-:-:S04]  /*14f0*/  IMAD R75, R75, UR27, R66 ;  /* 0x0000001b4b4b7c24 */ /* 0x000fc8000f8e0242 */
[----:B---3--:R-:W-:-:S04]  /*1500*/  IMAD R75, R44, UR28, R75 ;  /* 0x0000001c2c4b7c24 */ /* 0x008fc8000f8e024b */
[----:B------:R-:W-:-:S04]  /*1510*/  IMAD R70, R70, UR29, R75 ;  /* 0x0000001d46467c24 */ /* 0x000fc8000f8e024b */
[----:B------:R-:W-:-:S04]  /*1520*/  IMAD R70, R71, UR30, R70 ;  /* 0x0000001e47467c24 */ /* 0x000fc8000f8e0246 */
[----:B------:R-:W-:-:S04]  /*1530*/  IMAD R70, R39, UR31, R70 ;  /* 0x0000001f27467c24 */ /* 0x000fc8000f8e0246 */
[----:B--2---:R-:W-:-:S05]  /*1540*/  IMAD R41, R45, UR32, R70 ;  /* 0x000000202d297c24 */ /* 0x004fca000f8e0246 */
[----:B------:R-:W-:-:S13]  /*1550*/  ISETP.GE.AND P0, PT, R41, -0x110, PT ;  /* 0xfffffef02900780c */ /* 0x000fda0003f06270 */
[----:B------:R-:W-:Y:S05]  /*1560*/  @!P0 BRA `(.L_x_4) ;  /* 0x0000000000308947 */ /* 0x000fea0003800000 */
[----:B------:R-:W-:Y:S01]  /*1570*/  ISETP.GT.AND P0, PT, R41, 0x110ff, PT ;  /* 0x000110ff2900780c */ /* 0x000fe20003f04270 */
[----:B------:R-:W-:-:S12]  /*1580*/  IMAD.MOV.U32 R43, RZ, RZ, 0xff ;  /* 0x000000ffff2b7424 */ /* 0x000fd800078e00ff */
[----:B------:R-:W-:-:S04]  /*1590*/  @!P0 IMAD.MOV.U32 R40, RZ, RZ, RZ ;  /* 0x000000ffff288224 */ /* 0x000fc800078e00ff */
[----:B------:R-:W-:Y:S01]  /*15a0*/  @!P0 IMAD.HI R39, R41, -0xff0ff0f, R40 ;  /* 0xf00f00f129278827 */ /* 0x000fe200078e0228 */
[----:B------:R-:W-:-:S04]  /*15b0*/  IADD3 R40, P1, PT, R55, R16, RZ ;  /* 0x0000001037287210 */ /* 0x000fc80007f3e0ff */
[----:B------:R-:W-:Y:S01]  /*15c0*/  @!P0 SHF.R.U32.HI R42, RZ, 0x1f, R39 ;  /* 0x0000001fff2a8819 */ /* 0x000fe20000011627 */
[----:B------:R-:W-:-:S03]  /*15d0*/  IMAD.X R41, R56, 0x1, R19, P1 ;  /* 0x0000000138297824 */ /* 0x000fc600008e0613 */
[----:B------:R-:W-:Y:S02]  /*15e0*/  @!P0 LEA.HI R39, R39, R42, RZ, 0x18 ;  /* 0x0000002a27278211 */ /* 0x000fe400078fc0ff */
[----:B------:R-:W-:-:S03]  /*15f0*/  @P0 PRMT R42, R43, 0x7610, R42 ;  /* 0x000076102b2a0816 */ /* 0x000fc6000000002a */
[----:B------:R0:W-:Y:S04]  /*1600*/  @!P0 STG.E.U8 desc[UR6][R40.64], R39 ;  /* 0x0000002728008986 */ /* 0x0001e8000c101106 */
[----:B------:R0:W-:Y:S01]  /*1610*/  @P0 STG.E.U8 desc[UR6][R40.64], R42 ;  /* 0x0000002a28000986 */ /* 0x0001e2000c101106 */
[----:B------:R-:W-:Y:S05]  /*1620*/  BRA `(.L_x_5) ;  /* 0x00000000000c7947 */ /* 0x000fea0003800000 */
.L_x_4:
[----:B------:R-:W-:-:S05]  /*1630*/  IADD3 R40, P0, PT, R55, R16, RZ ;  /* 0x0000001037287210 */ /* 0x000fca0007f1e0ff */
[----:B------:R-:W-:-:S05]  /*1640*/  IMAD.X R41, R56, 0x1, R19, P0 ;  /* 0x0000000138297824 */ /* 0x000fca00000e0613 */
[----:B------:R1:W-:Y:S03]  /*1650*/  STG.E.U8 desc[UR6][R40.64], RZ ;  /* 0x000000ff28007986 */ /* 0x0003e6000c101106 */
.L_x_5:
[----:B------:R-:W-:Y:S05]  /*1660*/  BSYNC.RECONVERGENT B2 ;  /* 0x0000000000027941 */ /* 0x000fea0003800200 */
.L_x_3:
[----:B------:R-:W-:Y:S01]  /*1670*/  IADD3 R53, P1, PT, R53, 0x1, RZ ;  /* 0x0000000135357810 */ /* 0x000fe20007f3e0ff */
[----:B------:R-:W-:Y:S01]  /*1680*/  VIADD R57, R57, 0x1 ;  /* 0x0000000139397836 */ /* 0x000fe20000000000 */
[----:B------:R-:W-:-:S03]  /*1690*/  IADD3 R55, P0, PT, R55, 0x1, RZ ;  /* 0x0000000137377810 */ /* 0x000fc60007f1e0ff */
[----:B------:R-:W-:Y:S01]  /*16a0*/  IMAD.X R54, RZ, RZ, R54, P1 ;  /* 0x000000ffff367224 */ /* 0x000fe200008e0636 */
[----:B------:R-:W-:Y:S01]  /*16b0*/  ISETP.NE.AND P1, PT, R57, RZ, PT ;  /* 0x000000ff3900720c */ /* 0x000fe20003f25270 */
[----:B------:R-:W-:-:S12]  /*16c0*/  IMAD.X R56, RZ, RZ, R56, P0 ;  /* 0x000000ffff387224 */ /* 0x000fd800000e0638 */
[----:B------:R-:W-:Y:S05]  /*16d0*/  @P1 BRA `(.L_x_6) ;  /* 0xfffffff000741947 */ /* 0x000fea000383ffff */
[----:B------:R-:W2:Y:S01]  /*16e0*/  LDCU UR5, c[0x0][0x364] ;  /* 0x00006c80ff0577ac */ /* 0x000ea20008000800 */
[----:B------:R-:W2:Y:S02]  /*16f0*/  LDC R2, c[0x0][0x374] ;  /* 0x0000dd00ff027b82 */ /* 0x000ea40000000800 */
[----:B--2---:R-:W-:-:S05]  /*1700*/  IMAD R3, R2, UR5, R3 ;  /* 0x0000000502037c24 */ /* 0x004fca000f8e0203 */
[----:B------:R-:W-:-:S13]  /*1710*/  ISETP.GE.AND P0, PT, R3, R38, PT ;  /* 0x000000260300720c */ /* 0x000fda0003f06270 */
[----:B------:R-:W-:Y:S05]  /*1720*/  @!P0 BRA `(.L_x_7) ;  /* 0xffffffe800e88947 */ /* 0x000fea000383ffff */
.L_x_2:
[----:B------:R-:W-:Y:S05]  /*1730*/  BSYNC.RECONVERGENT B1 ;  /* 0x0000000000017941 */ /* 0x000fea0003800200 */
.L_x_1:
[----:B------:R-:W2:Y:S01]  /*1740*/  LDCU UR5, c[0x0][0x360] ;  /* 0x00006c00ff0577ac */ /* 0x000ea20008000800 */
[----:B------:R-:W2:Y:S01]  /*1750*/  LDC R3, c[0x0][0x370] ;  /* 0x0000dc00ff037b82 */ /* 0x000ea20000000800 */
[----:B------:R-:W3:Y:S01]  /*1760*/  LDCU UR33, c[0x0][0x384] ;  /* 0x00007080ff2177ac */ /* 0x000ee20008000800 */
[----:B--2---:R-:W-:-:S05]  /*1770*/  IMAD R0, R3, UR5, R0 ;  /* 0x0000000503007c24 */ /* 0x004fca000f8e0200 */
[----:B---3--:R-:W-:-:S13]  /*1780*/  ISETP.GE.AND P0, PT, R0, UR33, PT ;  /* 0x0000002100007c0c */ /* 0x008fda000bf06270 */
[----:B------:R-:W-:Y:S05]  /*1790*/  @!P0 BRA `(.L_x_8) ;  /* 0xffffffe800b08947 */ /* 0x000fea000383ffff */
[----:B------:R-:W-:Y:S05]  /*17a0*/  BSYNC.RECONVERGENT B0 ;  /* 0x0000000000007941 */ /* 0x000fea0003800200 */
.L_x_0:
[----:B------:R-:W-:Y:S05]  /*17b0*/  EXIT ;  /* 0x000000000000794d */ /* 0x000fea0003800000 */
.L_x_9:
[----:B------:R-:W-:-:S00]  /*17c0*/  BRA `(.L_x_9) ;  /* 0xfffffffc00fc7947 */ /* 0x000fc0000383ffff */
[----:B------:R-:W-:-:S00]  /*17d0*/  NOP ;  /* 0x0000000000007918 */ /* 0x000fc00000000000 */
        /* <DEDUP_REMOVED lines=10> */
.L_x_10:


//--------------------- .nv.shared.reserved.0     --------------------------
	.section	.nv.shared.reserved.0,"aw",@nobits
	.weak		__nv_reservedSMEM_offset_0_alias
	.size		__nv_reservedSMEM_offset_0_alias, 0, 64
	.other		__nv_reservedSMEM_offset_0_alias,@"STO_CUDA_RESERVED_SHARED STV_DEFAULT"
__nv_reservedSMEM_offset_0_alias:
	.zero		0
	.zero		64


//--------------------- .nv.constant0._Z19kernel_GaussianFiltiiiPhS_ --------------------------
	.section	.nv.constant0._Z19kernel_GaussianFiltiiiPhS_,"a",@progbits
	.sectionflags	@""
	.align	4
.nv.constant0._Z19kernel_GaussianFiltiiiPhS_:
	.zero		928


//--------------------- SYMBOLS --------------------------

	.type		.nv.reservedSmem.offset0,@object
	.size		.nv.reservedSmem.offset0,0x4
